// auto-generated by cutlass_sweep.gemm — config: {"arch": "sm_100", "cluster_m": 2, "cluster_n": 2, "cublas_kernel_name": "_ZN4xmma4gemm13kernel_blasl3INS0_30Kernel_triangular_input_traitsINS_23Ampere_ffma_cp32_traitsINS_7ComplexIfEEEENS_8Cta_tileINS_6AmpereELi128ELi64ELi16ELi2ELi2ELi1ELi1EEENS0_13Gmem_tile_a_tIS6_S9_Li8ELNS_11Copy_engineE1ELi16ENS0_25Gmem_tile_with_ldgsts_a_tIS6_S9_Li16ELi128ELi64ELi8ELi16ELNS_9Fill_modeE0ENS0_21Gmem_tile_with_ldgstsIS6_S9_Li16ELi128ELi64ELi8ELi16ELSD_0ENS0_19Gmem_tile_gemm_baseIS6_S9_Li16ELi128ELi64ELi8ELi16ELSD_0ENS0_14Gmem_tile_baseIS6_S9_lLi16ELi128ELi64ELi8ELi16ELSD_0ELb0EEEEENS_13Ldgsts_configILb1ELb1ELb0EEEEEEEEENS0_13Gmem_tile_b_tIS6_S9_Li8ELSB_1ELi64ENS0_25Gmem_tile_with_ldgsts_b_tIS6_S9_Li64ELi16ELi64ELi8ELi64ELSD_0ENSE_IS6_S9_Li64ELi16ELi64ELi8ELi64ELSD_0ENSF_IS6_S9_Li64ELi16ELi64ELi8ELi64ELSD_0ENSG_IS6_S9_lLi64ELi16ELi64ELi8ELi64ELSD_0ELb0EEEEESK_EEEEEENS0_24Gmem_tile_a_t_triangularIS6_S9_Li8ELSB_1ELSD_2ELNS_9Side_modeE1ELNS_9Diag_typeE3ELi16ENS0_36Gmem_tile_with_ldgsts_a_t_triangularIS6_S9_Li16ELi128ELi64ELi8ELi16ELSD_2ELSW_1ELSX_3ENSC_IS6_S9_Li16ELi128ELi64ELi8ELi16ELSD_2ENSE_IS6_S9_Li16ELi128ELi64ELi8ELi16ELSD_2ENSF_IS6_S9_Li16ELi128ELi64ELi8ELi16ELSD_2ENSG_IS6_S9_lLi16ELi128ELi64ELi8ELi16ELSD_2ELb0EEEEESK_EEEEEEEENS0_24Gmem_tile_b_t_triangularIS6_S9_Li8ELSB_1ELSD_2ELSW_1ELSX_0ELi64ENS0_36Gmem_tile_with_ldgsts_b_t_triangularIS6_S9_Li64ELi16ELi64ELi8ELi64ELSD_2ELSW_1ELSX_0ENSP_IS6_S9_Li64ELi16ELi64ELi8ELi64ELSD_2ENSE_IS6_S9_Li64ELi16ELi64ELi8ELi64ELSD_2ENSF_IS6_S9_Li64ELi16ELi64ELi8ELi64ELSD_2ENSG_IS6_S9_lLi64ELi16ELi64ELi8ELi64ELSD_2ELb0EEEEESK_EEEEEEEENS0_13Gmem_tile_a_cIS6_S9_Li8ELSB_1ELi128ENS0_13Gmem_tile_a_nIS6_S9_Li8ELSB_1ELi128ENS0_25Gmem_tile_with_ldgsts_a_nIS6_S9_Li128ELi16ELi64ELi8ELi128ELSD_0ENSE_IS6_S9_Li128ELi16ELi64ELi8ELi128ELSD_0ENSF_IS6_S9_Li128ELi16ELi64ELi8ELi128ELSD_0ENSG_IS6_S9_lLi128ELi16ELi64ELi8ELi128ELSD_0ELb0EEEEESK_EEEEEEEESU_NS0_24Gmem_tile_a_c_triangularIS6_S9_Li8ELSB_1ELSD_2ELSW_1ELSX_2ELi128ENS0_24Gmem_tile_a_n_triangularIS6_S9_Li8ELSB_1ELSD_2ELSW_1ELSX_2ELi128ENS0_36Gmem_tile_with_ldgsts_a_n_triangularIS6_S9_Li128ELi16ELi64ELi8ELi128ELSD_2ELSW_1ELSX_2ENS1F_IS6_S9_Li128ELi16ELi64ELi8ELi128ELSD_2ENSE_IS6_S9_Li128ELi16ELi64ELi8ELi128ELSD_2ENSF_IS6_S9_Li128ELi16ELi64ELi8ELi128ELSD_2ENSG_IS6_S9_lLi128ELi16ELi64ELi8ELi128ELSD_2ELb0EEEEESK_EEEEEEEEEENS15_IS6_S9_Li8ELSB_1ELSD_2ELSW_1ELSX_2ELi64ENS16_IS6_S9_Li64ELi16ELi64ELi8ELi64ELSD_2ELSW_1ELSX_2ES1A_EEEELi1ELi8ELNS_14Operation_typeE6ELSD_2ELSW_1ELSX_0ES5_NS0_13Kernel_traitsIS6_S9_SN_SU_Li1ELi8ELS1Y_6ES5_S5_Lb0ELi1ELb0ELb0EEEEEEEvNT_6ParamsE", "dtype": "fp32", "dtype_b": "fp32", "dtype_c_cpp": "float", "layout": "nt", "stages": 0, "tile_k": 16, "tile_m": 128, "tile_n": 64}
#include "cutlass/cutlass.h"
#include "cutlass/gemm/collective/collective_builder.hpp"
#include "cutlass/gemm/device/gemm_universal_adapter.h"
#include "cutlass/gemm/kernel/gemm_universal.hpp"
#include "cutlass/epilogue/collective/collective_builder.hpp"

using ElemA = float;
using ElemB = float;
using ElemCD = float;
using Acc  = float;
using TileShape    = cute::Shape<cute::_128, cute::_64, cute::_16>;
using ClusterShape = cute::Shape<cute::_2, cute::_2, cute::_1>;

using CollectiveEpilogue = typename cutlass::epilogue::collective::CollectiveBuilder<
    cutlass::arch::Sm100, cutlass::arch::OpClassTensorOp,
    TileShape, ClusterShape,
    cutlass::epilogue::collective::EpilogueTileAuto,
    Acc, Acc,
    ElemCD, cutlass::layout::RowMajor, 128 / cutlass::sizeof_bits<ElemCD>::value,
    ElemCD, cutlass::layout::RowMajor, 128 / cutlass::sizeof_bits<ElemCD>::value,
    cutlass::epilogue::collective::EpilogueScheduleAuto
  >::CollectiveOp;

using CollectiveMainloop = typename cutlass::gemm::collective::CollectiveBuilder<
    cutlass::arch::Sm100, cutlass::arch::OpClassTensorOp,
    ElemA, cutlass::layout::RowMajor, 128 / cutlass::sizeof_bits<ElemA>::value,
    ElemB, cutlass::layout::ColumnMajor, 128 / cutlass::sizeof_bits<ElemB>::value,
    Acc,
    TileShape, ClusterShape,
    cutlass::gemm::collective::StageCountAutoCarveout<static_cast<int>(sizeof(typename CollectiveEpilogue::SharedStorage))>,
    cutlass::gemm::collective::KernelScheduleAuto
  >::CollectiveOp;

using GemmKernel = cutlass::gemm::kernel::GemmUniversal<
    cute::Shape<int,int,int,int>,
    CollectiveMainloop,
    CollectiveEpilogue
>;
using Gemm = cutlass::gemm::device::GemmUniversalAdapter<GemmKernel>;

// Force the device kernel symbol into the cubin without needing a host main.
auto* _anchor = &cutlass::device_kernel<GemmKernel>;


// ===== COMPILED SASS (sm_100a) =====

	.target	sm_100a

	.elftype	@"ET_EXEC"


//--------------------- .note.nv.tkinfo           --------------------------
	.section	.note.nv.tkinfo,"",@"SHT_NOTE"
	.sectionflags	@"SHF_NOTE_NV_TKINFO"
	.tkinfo
        /*0018*/ 	.word	0x00000002
        /*0030*/ 	.string	""
        /*0030*/ 	.string	"ptxas"
        /*0030*/ 	.string	"Cuda compilation tools, release 13.0, V13.0.88"
        /*0030*/ 	.string	"Build cuda_13.0.r13.0/compiler.36424714_0"
        /*0030*/ 	.string	"-arch sm_100a -m 64 "



//--------------------- .note.nv.cuinfo           --------------------------
	.section	.note.nv.cuinfo,"",@"SHT_NOTE"
	.sectionflags	@"SHF_NOTE_NV_CUINFO"
        /*0018*/ 	.short	0x0002
        /*001a*/ 	.short	0x0064
        /*001c*/ 	.short	0x0082
	.zero		2


//--------------------- .nv.info                  --------------------------
	.section	.nv.info,"",@"SHT_CUDA_INFO"
	.align	4


	//----- nvinfo : EIATTR_REGCOUNT
	.align		4
        /*0000*/ 	.byte	0x04, 0x2f
        /*0002*/ 	.short	(.L_19 - .L_18)
	.align		4
.L_18:
        /*0004*/ 	.word	index@(_ZN7cutlass13device_kernelINS_4gemm6kernel13GemmUniversalIN4cute5tupleIJiiiiEEENS1_10collective13CollectiveMmaINS1_35MainloopSm100TmaUmmaWarpSpecializedILi33ELi2ELi4ENS5_IJNS4_1CILi2EEESB_NSA_ILi1EEEEEEEENS5_IJNSA_ILi128EEENSA_ILi64EEENSA_ILi16EEEEEEfNS5_IJlSC_lEEEfSJ_NS4_8TiledMMAINS4_8MMA_AtomIJNS4_23SM100_MMA_TF32_2x1SM_SSINS_10tfloat32_tESN_fLi128ELi64ELNS4_4UMMA5MajorE0ELSP_0ELNSO_7ScaleInE0ELSQ_0EEEEEENS4_6LayoutINS5_IJSC_SC_SC_EEENS5_IJNSA_ILi0EEESV_SV_EEEEENS5_IJNS4_10UnderscoreESY_SY_EEEEENS4_28SM100_TMA_2SM_LOAD_MULTICASTENS4_14ComposedLayoutINS4_7SwizzleILi2ELi4ELi3EEENS4_18smem_ptr_flag_bitsILi32EEENST_INS5_IJNSA_ILi8EEESH_EEENS5_IJSH_SC_EEEEEEEvNS4_8identityENS4_18SM100_TMA_2SM_LOADES1B_vS1C_EENS_8epilogue10collective18CollectiveEpilogueINS1F_23Sm100TmaWarpSpecializedILi3ELi2ELi16ELb1ELb0EEEJNS5_IJSG_SG_SH_EEENS5_IJNST_ISG_SC_EENST_INS5_IJSH_SB_EEENS5_IJSC_NSA_ILi32EEEEEEEEEEEfSJ_fSJ_NS1F_6fusion15FusionCallbacksIS1J_NS1R_17LinearCombinationIffffLNS_15FloatRoundStyleE2EEES1K_S1Q_JEEENS4_5SM1004TMEM4LOAD26SM100_TMEM_LOAD_32dp32b16xENS4_13SM90_TMA_LOADES1B_NS4_39AutoVectorizingCopyWithAssumedAlignmentILi128EEENS4_14SM90_TMA_STOREES1B_S23_S23_EEEvvEEEEvNT_6ParamsE)
        /*0008*/ 	.word	0x0000005d


	//----- nvinfo : EIATTR_FRAME_SIZE
	.align		4
.L_19:
        /*000c*/ 	.byte	0x04, 0x11
        /*000e*/ 	.short	(.L_21 - .L_20)
	.align		4
.L_20:
        /*0010*/ 	.word	index@($__internal_2_$__cuda_sm10x_tcgen05_guardrail_trap_unallocated_columns_being_dealloced)
        /*0014*/ 	.word	0x00000000


	//----- nvinfo : EIATTR_FRAME_SIZE
	.align		4
.L_21:
        /*0018*/ 	.byte	0x04, 0x11
        /*001a*/ 	.short	(.L_23 - .L_22)
	.align		4
.L_22:
        /*001c*/ 	.word	index@($__internal_1_$__cuda_sm10x_tcgen05_guardrail_trap_phase_invalid_during_alloc)
        /*0020*/ 	.word	0x00000000


	//----- nvinfo : EIATTR_FRAME_SIZE
	.align		4
.L_23:
        /*0024*/ 	.byte	0x04, 0x11
        /*0026*/ 	.short	(.L_25 - .L_24)
	.align		4
.L_24:
        /*0028*/ 	.word	index@($__internal_0_$__cuda_sm10x_tcgen05_guardrail_trap_col_being_dealloced_not_returned_by_alloc)
        /*002c*/ 	.word	0x00000000


	//----- nvinfo : EIATTR_FRAME_SIZE
	.align		4
.L_25:
        /*0030*/ 	.byte	0x04, 0x11
        /*0032*/ 	.short	(.L_27 - .L_26)
	.align		4
.L_26:
        /*0034*/ 	.word	index@(_ZN7cutlass13device_kernelINS_4gemm6kernel13GemmUniversalIN4cute5tupleIJiiiiEEENS1_10collective13CollectiveMmaINS1_35MainloopSm100TmaUmmaWarpSpecializedILi33ELi2ELi4ENS5_IJNS4_1CILi2EEESB_NSA_ILi1EEEEEEEENS5_IJNSA_ILi128EEENSA_ILi64EEENSA_ILi16EEEEEEfNS5_IJlSC_lEEEfSJ_NS4_8TiledMMAINS4_8MMA_AtomIJNS4_23SM100_MMA_TF32_2x1SM_SSINS_10tfloat32_tESN_fLi128ELi64ELNS4_4UMMA5MajorE0ELSP_0ELNSO_7ScaleInE0ELSQ_0EEEEEENS4_6LayoutINS5_IJSC_SC_SC_EEENS5_IJNSA_ILi0EEESV_SV_EEEEENS5_IJNS4_10UnderscoreESY_SY_EEEEENS4_28SM100_TMA_2SM_LOAD_MULTICASTENS4_14ComposedLayoutINS4_7SwizzleILi2ELi4ELi3EEENS4_18smem_ptr_flag_bitsILi32EEENST_INS5_IJNSA_ILi8EEESH_EEENS5_IJSH_SC_EEEEEEEvNS4_8identityENS4_18SM100_TMA_2SM_LOADES1B_vS1C_EENS_8epilogue10collective18CollectiveEpilogueINS1F_23Sm100TmaWarpSpecializedILi3ELi2ELi16ELb1ELb0EEEJNS5_IJSG_SG_SH_EEENS5_IJNST_ISG_SC_EENST_INS5_IJSH_SB_EEENS5_IJSC_NSA_ILi32EEEEEEEEEEEfSJ_fSJ_NS1F_6fusion15FusionCallbacksIS1J_NS1R_17LinearCombinationIffffLNS_15FloatRoundStyleE2EEES1K_S1Q_JEEENS4_5SM1004TMEM4LOAD26SM100_TMEM_LOAD_32dp32b16xENS4_13SM90_TMA_LOADES1B_NS4_39AutoVectorizingCopyWithAssumedAlignmentILi128EEENS4_14SM90_TMA_STOREES1B_S23_S23_EEEvvEEEEvNT_6ParamsE)
        /*0038*/ 	.word	0x00000000


	//----- nvinfo : EIATTR_MIN_STACK_SIZE
	.align		4
.L_27:
        /*003c*/ 	.byte	0x04, 0x12
        /*003e*/ 	.short	(.L_29 - .L_28)
	.align		4
.L_28:
        /*0040*/ 	.word	index@(_ZN7cutlass13device_kernelINS_4gemm6kernel13GemmUniversalIN4cute5tupleIJiiiiEEENS1_10collective13CollectiveMmaINS1_35MainloopSm100TmaUmmaWarpSpecializedILi33ELi2ELi4ENS5_IJNS4_1CILi2EEESB_NSA_ILi1EEEEEEEENS5_IJNSA_ILi128EEENSA_ILi64EEENSA_ILi16EEEEEEfNS5_IJlSC_lEEEfSJ_NS4_8TiledMMAINS4_8MMA_AtomIJNS4_23SM100_MMA_TF32_2x1SM_SSINS_10tfloat32_tESN_fLi128ELi64ELNS4_4UMMA5MajorE0ELSP_0ELNSO_7ScaleInE0ELSQ_0EEEEEENS4_6LayoutINS5_IJSC_SC_SC_EEENS5_IJNSA_ILi0EEESV_SV_EEEEENS5_IJNS4_10UnderscoreESY_SY_EEEEENS4_28SM100_TMA_2SM_LOAD_MULTICASTENS4_14ComposedLayoutINS4_7SwizzleILi2ELi4ELi3EEENS4_18smem_ptr_flag_bitsILi32EEENST_INS5_IJNSA_ILi8EEESH_EEENS5_IJSH_SC_EEEEEEEvNS4_8identityENS4_18SM100_TMA_2SM_LOADES1B_vS1C_EENS_8epilogue10collective18CollectiveEpilogueINS1F_23Sm100TmaWarpSpecializedILi3ELi2ELi16ELb1ELb0EEEJNS5_IJSG_SG_SH_EEENS5_IJNST_ISG_SC_EENST_INS5_IJSH_SB_EEENS5_IJSC_NSA_ILi32EEEEEEEEEEEfSJ_fSJ_NS1F_6fusion15FusionCallbacksIS1J_NS1R_17LinearCombinationIffffLNS_15FloatRoundStyleE2EEES1K_S1Q_JEEENS4_5SM1004TMEM4LOAD26SM100_TMEM_LOAD_32dp32b16xENS4_13SM90_TMA_LOADES1B_NS4_39AutoVectorizingCopyWithAssumedAlignmentILi128EEENS4_14SM90_TMA_STOREES1B_S23_S23_EEEvvEEEEvNT_6ParamsE)
        /*0044*/ 	.word	0x00000000
.L_29:


//--------------------- .nv.compat                --------------------------
	.section	.nv.compat,"",@"SHT_CUDA_COMPAT_INFO"
	.align	4
        /*0000*/ 	.byte	0x02, 0x09, 0x01, 0x00, 0x02, 0x02, 0x02, 0x00, 0x02, 0x05, 0x05, 0x00, 0x03, 0x07, 0x01, 0x01
        /*0010*/ 	.byte	0x02, 0x03, 0x01, 0x00, 0x02, 0x06, 0x01, 0x00, 0x04, 0x0b, 0x08, 0x00, 0x09, 0x00, 0x00, 0x00
        /*0020*/ 	.byte	0x00, 0x00, 0x00, 0x00


//--------------------- .nv.info._ZN7cutlass13device_kernelINS_4gemm6kernel13GemmUniversalIN4cute5tupleIJiiiiEEENS1_10collective13CollectiveMmaINS1_35MainloopSm100TmaUmmaWarpSpecializedILi33ELi2ELi4ENS5_IJNS4_1CILi2EEESB_NSA_ILi1EEEEEEEENS5_IJNSA_ILi128EEENSA_ILi64EEENSA_ILi16EEEEEEfNS5_IJlSC_lEEEfSJ_NS4_8TiledMMAINS4_8MMA_AtomIJNS4_23SM100_MMA_TF32_2x1SM_SSINS_10tfloat32_tESN_fLi128ELi64ELNS4_4UMMA5MajorE0ELSP_0ELNSO_7ScaleInE0ELSQ_0EEEEEENS4_6LayoutINS5_IJSC_SC_SC_EEENS5_IJNSA_ILi0EEESV_SV_EEEEENS5_IJNS4_10UnderscoreESY_SY_EEEEENS4_28SM100_TMA_2SM_LOAD_MULTICASTENS4_14ComposedLayoutINS4_7SwizzleILi2ELi4ELi3EEENS4_18smem_ptr_flag_bitsILi32EEENST_INS5_IJNSA_ILi8EEESH_EEENS5_IJSH_SC_EEEEEEEvNS4_8identityENS4_18SM100_TMA_2SM_LOADES1B_vS1C_EENS_8epilogue10collective18CollectiveEpilogueINS1F_23Sm100TmaWarpSpecializedILi3ELi2ELi16ELb1ELb0EEEJNS5_IJSG_SG_SH_EEENS5_IJNST_ISG_SC_EENST_INS5_IJSH_SB_EEENS5_IJSC_NSA_ILi32EEEEEEEEEEEfSJ_fSJ_NS1F_6fusion15FusionCallbacksIS1J_NS1R_17LinearCombinationIffffLNS_15FloatRoundStyleE2EEES1K_S1Q_JEEENS4_5SM1004TMEM4LOAD26SM100_TMEM_LOAD_32dp32b16xENS4_13SM90_TMA_LOADES1B_NS4_39AutoVectorizingCopyWithAssumedAlignmentILi128EEENS4_14SM90_TMA_STOREES1B_S23_S23_EEEvvEEEEvNT_6ParamsE --------------------------
	.section	.nv.info._ZN7cutlass13device_kernelINS_4gemm6kernel13GemmUniversalIN4cute5tupleIJiiiiEEENS1_10collective13CollectiveMmaINS1_35MainloopSm100TmaUmmaWarpSpecializedILi33ELi2ELi4ENS5_IJNS4_1CILi2EEESB_NSA_ILi1EEEEEEEENS5_IJNSA_ILi128EEENSA_ILi64EEENSA_ILi16EEEEEEfNS5_IJlSC_lEEEfSJ_NS4_8TiledMMAINS4_8MMA_AtomIJNS4_23SM100_MMA_TF32_2x1SM_SSINS_10tfloat32_tESN_fLi128ELi64ELNS4_4UMMA5MajorE0ELSP_0ELNSO_7ScaleInE0ELSQ_0EEEEEENS4_6LayoutINS5_IJSC_SC_SC_EEENS5_IJNSA_ILi0EEESV_SV_EEEEENS5_IJNS4_10UnderscoreESY_SY_EEEEENS4_28SM100_TMA_2SM_LOAD_MULTICASTENS4_14ComposedLayoutINS4_7SwizzleILi2ELi4ELi3EEENS4_18smem_ptr_flag_bitsILi32EEENST_INS5_IJNSA_ILi8EEESH_EEENS5_IJSH_SC_EEEEEEEvNS4_8identityENS4_18SM100_TMA_2SM_LOADES1B_vS1C_EENS_8epilogue10collective18CollectiveEpilogueINS1F_23Sm100TmaWarpSpecializedILi3ELi2ELi16ELb1ELb0EEEJNS5_IJSG_SG_SH_EEENS5_IJNST_ISG_SC_EENST_INS5_IJSH_SB_EEENS5_IJSC_NSA_ILi32EEEEEEEEEEEfSJ_fSJ_NS1F_6fusion15FusionCallbacksIS1J_NS1R_17LinearCombinationIffffLNS_15FloatRoundStyleE2EEES1K_S1Q_JEEENS4_5SM1004TMEM4LOAD26SM100_TMEM_LOAD_32dp32b16xENS4_13SM90_TMA_LOADES1B_NS4_39AutoVectorizingCopyWithAssumedAlignmentILi128EEENS4_14SM90_TMA_STOREES1B_S23_S23_EEEvvEEEEvNT_6ParamsE,"",@"SHT_CUDA_INFO"
	.sectionflags	@""
	.align	4


	//----- nvinfo : EIATTR_CUDA_API_VERSION
	.align		4
        /*0000*/ 	.byte	0x04, 0x37
        /*0002*/ 	.short	(.L_31 - .L_30)
.L_30:
        /*0004*/ 	.word	0x00000082


	//----- nvinfo : EIATTR_KPARAM_INFO
	.align		4
.L_31:
        /*0008*/ 	.byte	0x04, 0x17
        /*000a*/ 	.short	(.L_33 - .L_32)
.L_32:
        /*000c*/ 	.word	0x00000000
        /*0010*/ 	.short	0x0000
        /*0012*/ 	.short	0x0000
        /*0014*/ 	.byte	0x00, 0xf0, 0x01, 0x20


	//----- nvinfo : EIATTR_AT_ENTRY_FRAGMENTS
	.align		4
.L_33:
        /*0018*/ 	.byte	0x04, 0x4f
        /*001a*/ 	.short	(.L_35 - .L_34)


	//   ....[0]....
.L_34:
        /*001c*/ 	.word	0x00000007


	//----- nvinfo : EIATTR_RESERVED_SMEM_USED
	.align		4
.L_35:
        /*0020*/ 	.byte	0x01, 0x41
	.zero		2


	//----- nvinfo : EIATTR_SPARSE_MMA_MASK
	.align		4
        /*0024*/ 	.byte	0x03, 0x50
        /*0026*/ 	.short	0x0000


	//----- nvinfo : EIATTR_TCGEN05_2CTA_USED
	.align		4
        /*0028*/ 	.byte	0x01, 0x52
	.zero		2


	//----- nvinfo : EIATTR_MAXREG_COUNT
	.align		4
        /*002c*/ 	.byte	0x03, 0x1b
        /*002e*/ 	.short	0x00ff


	//----- nvinfo : EIATTR_NUM_BARRIERS
	.align		4
        /*0030*/ 	.byte	0x02, 0x4c
        /*0032*/ 	.byte	0x07
	.zero		1


	//----- nvinfo : EIATTR_EXTERNS
	.align		4
        /*0034*/ 	.byte	0x04, 0x0f
        /*0036*/ 	.short	(.L_37 - .L_36)


	//   ....[0]....
	.align		4
.L_36:
        /*0038*/ 	.word	index@(__assertfail)


	//----- nvinfo : EIATTR_MERCURY_ISA_VERSION
	.align		4
.L_37:
        /*003c*/ 	.byte	0x03, 0x5f
        /*003e*/ 	.short	0x0101


	//----- nvinfo : EIATTR_INT_WARP_WIDE_INSTR_OFFSETS
	.align		4
        /*0040*/ 	.byte	0x04, 0x31
        /*0042*/ 	.short	(.L_39 - .L_38)


	//   ....[0]....
.L_38:
        /*0044*/ 	.word	0x00001190


	//   ....[1]....
        /*0048*/ 	.word	0x00001240


	//   ....[2]....
        /*004c*/ 	.word	0x000056a0


	//   ....[3]....
        /*0050*/ 	.word	0x000056c0


	//   ....[4]....
        /*0054*/ 	.word	0x000056f0


	//   ....[5]....
        /*0058*/ 	.word	0x000062b0


	//   ....[6]....
        /*005c*/ 	.word	0x00006370


	//   ....[7]....
        /*0060*/ 	.word	0x000063e0


	//   ....[8]....
        /*0064*/ 	.word	0x00006510


	//   ....[9]....
        /*0068*/ 	.word	0x00006610


	//   ....[10]....
        /*006c*/ 	.word	0x00006650


	//----- nvinfo : EIATTR_COOP_GROUP_MASK_REGIDS
	.align		4
.L_39:
        /*0070*/ 	.byte	0x04, 0x29
        /*0072*/ 	.short	(.L_41 - .L_40)


	//   ....[0]....
.L_40:
        /*0074*/ 	.word	0xffffffff


	//   ....[1]....
        /*0078*/ 	.word	0xffffffff


	//   ....[2]....
        /*007c*/ 	.word	0xffffffff


	//   ....[3]....
        /*0080*/ 	.word	0xffffffff


	//   ....[4]....
        /*0084*/ 	.word	0xffffffff


	//   ....[5]....
        /*0088*/ 	.word	0xffffffff


	//   ....[6]....
        /*008c*/ 	.word	0xffffffff


	//   ....[7]....
        /*0090*/ 	.word	0xffffffff


	//   ....[8]....
        /*0094*/ 	.word	0xffffffff


	//   ....[9]....
        /*0098*/ 	.word	0xffffffff


	//   ....[10]....
        /*009c*/ 	.word	0xffffffff


	//   ....[11]....
        /*00a0*/ 	.word	0xffffffff


	//   ....[12]....
        /*00a4*/ 	.word	0xffffffff


	//   ....[13]....
        /*00a8*/ 	.word	0xffffffff


	//----- nvinfo : EIATTR_COOP_GROUP_INSTR_OFFSETS
	.align		4
.L_41:
        /*00ac*/ 	.byte	0x04, 0x28
        /*00ae*/ 	.short	(.L_43 - .L_42)


	//   ....[0]....
.L_42:
        /*00b0*/ 	.word	0x000000b0


	//   ....[1]....
        /*00b4*/ 	.word	0x00000520


	//   ....[2]....
        /*00b8*/ 	.word	0x00000ac0


	//   ....[3]....
        /*00bc*/ 	.word	0x00000c40


	//   ....[4]....
        /*00c0*/ 	.word	0x00000d40


	//   ....[5]....
        /*00c4*/ 	.word	0x00000eb0


	//   ....[6]....
        /*00c8*/ 	.word	0x00001050


	//   ....[7]....
        /*00cc*/ 	.word	0x000012b0


	//   ....[8]....
        /*00d0*/ 	.word	0x00002630


	//   ....[9]....
        /*00d4*/ 	.word	0x00004560


	//   ....[10]....
        /*00d8*/ 	.word	0x00004a30


	//   ....[11]....
        /*00dc*/ 	.word	0x00004a60


	//   ....[12]....
        /*00e0*/ 	.word	0x000055a0


	//   ....[13]....
        /*00e4*/ 	.word	0x000057b0


	//----- nvinfo : EIATTR_VRC_CTA_INIT_COUNT
	.align		4
.L_43:
        /*00e8*/ 	.byte	0x02, 0x4a
        /*00ea*/ 	.byte	0x80
	.zero		1


	//----- nvinfo : EIATTR_SYSCALL_OFFSETS
	.align		4
        /*00ec*/ 	.byte	0x04, 0x46
        /*00ee*/ 	.short	(.L_45 - .L_44)


	//   ....[0]....
.L_44:
        /*00f0*/ 	.word	0x00007390


	//   ....[1]....
        /*00f4*/ 	.word	0x00007480


	//   ....[2]....
        /*00f8*/ 	.word	0x00007d20


	//   ....[3]....
        /*00fc*/ 	.word	0x00008540


	//----- nvinfo : EIATTR_MBARRIER_INSTR_OFFSETS
	.align		4
.L_45:
        /*0100*/ 	.byte	0x04, 0x39
        /*0102*/ 	.short	(.L_47 - .L_46)


	//   ....[0]....
.L_46:
        /*0104*/ 	.word	0x00000680
        /*0108*/ 	.word	0x000000ff
        /*010c*/ 	.word	0x00000000
        /*0110*/ 	.short	0x0100
        /*0112*/ 	.byte	0x04
	.zero		1


	//   ....[1]....
        /*0114*/ 	.word	0x00000690
        /*0118*/ 	.word	0x000000ff
        /*011c*/ 	.word	0x00000108
        /*0120*/ 	.short	0x0100
        /*0122*/ 	.byte	0x04
	.zero		1


	//   ....[2]....
        /*0124*/ 	.word	0x000006a0
        /*0128*/ 	.word	0x000000ff
        /*012c*/ 	.word	0x00000008
        /*0130*/ 	.short	0x0100
        /*0132*/ 	.byte	0x04
	.zero		1


	//   ....[3]....
        /*0134*/ 	.word	0x000006b0
        /*0138*/ 	.word	0x000000ff
        /*013c*/ 	.word	0x00000110
        /*0140*/ 	.short	0x0100
        /*0142*/ 	.byte	0x04
	.zero		1


	//   ....[4]....
        /*0144*/ 	.word	0x000006c0
        /*0148*/ 	.word	0x000000ff
        /*014c*/ 	.word	0x00000010
        /*0150*/ 	.short	0x0100
        /*0152*/ 	.byte	0x04
	.zero		1


	//   ....[5]....
        /*0154*/ 	.word	0x000006d0
        /*0158*/ 	.word	0x000000ff
        /*015c*/ 	.word	0x00000118
        /*0160*/ 	.short	0x0100
        /*0162*/ 	.byte	0x04
	.zero		1


	//   ....[6]....
        /*0164*/ 	.word	0x000006e0
        /*0168*/ 	.word	0x000000ff
        /*016c*/ 	.word	0x00000018
        /*0170*/ 	.short	0x0100
        /*0172*/ 	.byte	0x04
	.zero		1


	//   ....[7]....
        /*0174*/ 	.word	0x000006f0
        /*0178*/ 	.word	0x000000ff
        /*017c*/ 	.word	0x00000120
        /*0180*/ 	.short	0x0100
        /*0182*/ 	.byte	0x04
	.zero		1


	//   ....[8]....
        /*0184*/ 	.word	0x00000700
        /*0188*/ 	.word	0x000000ff
        /*018c*/ 	.word	0x00000020
        /*0190*/ 	.short	0x0100
        /*0192*/ 	.byte	0x04
	.zero		1


	//   ....[9]....
        /*0194*/ 	.word	0x00000710
        /*0198*/ 	.word	0x000000ff
        /*019c*/ 	.word	0x00000128
        /*01a0*/ 	.short	0x0100
        /*01a2*/ 	.byte	0x04
	.zero		1


	//   ....[10]....
        /*01a4*/ 	.word	0x00000720
        /*01a8*/ 	.word	0x000000ff
        /*01ac*/ 	.word	0x00000028
        /*01b0*/ 	.short	0x0100
        /*01b2*/ 	.byte	0x04
	.zero		1


	//   ....[11]....
        /*01b4*/ 	.word	0x00000730
        /*01b8*/ 	.word	0x000000ff
        /*01bc*/ 	.word	0x00000130
        /*01c0*/ 	.short	0x0100
        /*01c2*/ 	.byte	0x04
	.zero		1


	//   ....[12]....
        /*01c4*/ 	.word	0x00000740
        /*01c8*/ 	.word	0x000000ff
        /*01cc*/ 	.word	0x00000030
        /*01d0*/ 	.short	0x0100
        /*01d2*/ 	.byte	0x04
	.zero		1


	//   ....[13]....
        /*01d4*/ 	.word	0x00000750
        /*01d8*/ 	.word	0x000000ff
        /*01dc*/ 	.word	0x00000138
        /*01e0*/ 	.short	0x0100
        /*01e2*/ 	.byte	0x04
	.zero		1


	//   ....[14]....
        /*01e4*/ 	.word	0x00000760
        /*01e8*/ 	.word	0x000000ff
        /*01ec*/ 	.word	0x00000038
        /*01f0*/ 	.short	0x0100
        /*01f2*/ 	.byte	0x04
	.zero		1


	//   ....[15]....
        /*01f4*/ 	.word	0x00000770
        /*01f8*/ 	.word	0x000000ff
        /*01fc*/ 	.word	0x00000140
        /*0200*/ 	.short	0x0100
        /*0202*/ 	.byte	0x04
	.zero		1


	//   ....[16]....
        /*0204*/ 	.word	0x00000780
        /*0208*/ 	.word	0x000000ff
        /*020c*/ 	.word	0x00000040
        /*0210*/ 	.short	0x0100
        /*0212*/ 	.byte	0x04
	.zero		1


	//   ....[17]....
        /*0214*/ 	.word	0x00000790
        /*0218*/ 	.word	0x000000ff
        /*021c*/ 	.word	0x00000148
        /*0220*/ 	.short	0x0100
        /*0222*/ 	.byte	0x04
	.zero		1


	//   ....[18]....
        /*0224*/ 	.word	0x000007a0
        /*0228*/ 	.word	0x000000ff
        /*022c*/ 	.word	0x00000048
        /*0230*/ 	.short	0x0100
        /*0232*/ 	.byte	0x04
	.zero		1


	//   ....[19]....
        /*0234*/ 	.word	0x000007b0
        /*0238*/ 	.word	0x000000ff
        /*023c*/ 	.word	0x00000150
        /*0240*/ 	.short	0x0100
        /*0242*/ 	.byte	0x04
	.zero		1


	//   ....[20]....
        /*0244*/ 	.word	0x000007c0
        /*0248*/ 	.word	0x000000ff
        /*024c*/ 	.word	0x00000050
        /*0250*/ 	.short	0x0100
        /*0252*/ 	.byte	0x04
	.zero		1


	//   ....[21]....
        /*0254*/ 	.word	0x000007d0
        /*0258*/ 	.word	0x000000ff
        /*025c*/ 	.word	0x00000158
        /*0260*/ 	.short	0x0100
        /*0262*/ 	.byte	0x04
	.zero		1


	//   ....[22]....
        /*0264*/ 	.word	0x000007e0
        /*0268*/ 	.word	0x000000ff
        /*026c*/ 	.word	0x00000058
        /*0270*/ 	.short	0x0100
        /*0272*/ 	.byte	0x04
	.zero		1


	//   ....[23]....
        /*0274*/ 	.word	0x000007f0
        /*0278*/ 	.word	0x000000ff
        /*027c*/ 	.word	0x00000160
        /*0280*/ 	.short	0x0100
        /*0282*/ 	.byte	0x04
	.zero		1


	//   ....[24]....
        /*0284*/ 	.word	0x00000800
        /*0288*/ 	.word	0x000000ff
        /*028c*/ 	.word	0x00000060
        /*0290*/ 	.short	0x0100
        /*0292*/ 	.byte	0x04
	.zero		1


	//   ....[25]....
        /*0294*/ 	.word	0x00000810
        /*0298*/ 	.word	0x000000ff
        /*029c*/ 	.word	0x00000168
        /*02a0*/ 	.short	0x0100
        /*02a2*/ 	.byte	0x04
	.zero		1


	//   ....[26]....
        /*02a4*/ 	.word	0x00000820
        /*02a8*/ 	.word	0x000000ff
        /*02ac*/ 	.word	0x00000068
        /*02b0*/ 	.short	0x0100
        /*02b2*/ 	.byte	0x04
	.zero		1


	//   ....[27]....
        /*02b4*/ 	.word	0x00000830
        /*02b8*/ 	.word	0x000000ff
        /*02bc*/ 	.word	0x00000170
        /*02c0*/ 	.short	0x0100
        /*02c2*/ 	.byte	0x04
	.zero		1


	//   ....[28]....
        /*02c4*/ 	.word	0x00000840
        /*02c8*/ 	.word	0x000000ff
        /*02cc*/ 	.word	0x00000070
        /*02d0*/ 	.short	0x0100
        /*02d2*/ 	.byte	0x04
	.zero		1


	//   ....[29]....
        /*02d4*/ 	.word	0x00000850
        /*02d8*/ 	.word	0x000000ff
        /*02dc*/ 	.word	0x00000178
        /*02e0*/ 	.short	0x0100
        /*02e2*/ 	.byte	0x04
	.zero		1


	//   ....[30]....
        /*02e4*/ 	.word	0x00000860
        /*02e8*/ 	.word	0x000000ff
        /*02ec*/ 	.word	0x00000078
        /*02f0*/ 	.short	0x0100
        /*02f2*/ 	.byte	0x04
	.zero		1


	//   ....[31]....
        /*02f4*/ 	.word	0x00000870
        /*02f8*/ 	.word	0x000000ff
        /*02fc*/ 	.word	0x00000180
        /*0300*/ 	.short	0x0100
        /*0302*/ 	.byte	0x04
	.zero		1


	//   ....[32]....
        /*0304*/ 	.word	0x00000880
        /*0308*/ 	.word	0x000000ff
        /*030c*/ 	.word	0x00000080
        /*0310*/ 	.short	0x0100
        /*0312*/ 	.byte	0x04
	.zero		1


	//   ....[33]....
        /*0314*/ 	.word	0x00000890
        /*0318*/ 	.word	0x000000ff
        /*031c*/ 	.word	0x00000188
        /*0320*/ 	.short	0x0100
        /*0322*/ 	.byte	0x04
	.zero		1


	//   ....[34]....
        /*0324*/ 	.word	0x000008a0
        /*0328*/ 	.word	0x000000ff
        /*032c*/ 	.word	0x00000088
        /*0330*/ 	.short	0x0100
        /*0332*/ 	.byte	0x04
	.zero		1


	//   ....[35]....
        /*0334*/ 	.word	0x000008b0
        /*0338*/ 	.word	0x000000ff
        /*033c*/ 	.word	0x00000190
        /*0340*/ 	.short	0x0100
        /*0342*/ 	.byte	0x04
	.zero		1


	//   ....[36]....
        /*0344*/ 	.word	0x000008c0
        /*0348*/ 	.word	0x000000ff
        /*034c*/ 	.word	0x00000090
        /*0350*/ 	.short	0x0100
        /*0352*/ 	.byte	0x04
	.zero		1


	//   ....[37]....
        /*0354*/ 	.word	0x000008d0
        /*0358*/ 	.word	0x000000ff
        /*035c*/ 	.word	0x00000198
        /*0360*/ 	.short	0x0100
        /*0362*/ 	.byte	0x04
	.zero		1


	//   ....[38]....
        /*0364*/ 	.word	0x000008e0
        /*0368*/ 	.word	0x000000ff
        /*036c*/ 	.word	0x00000098
        /*0370*/ 	.short	0x0100
        /*0372*/ 	.byte	0x04
	.zero		1


	//   ....[39]....
        /*0374*/ 	.word	0x000008f0
        /*0378*/ 	.word	0x000000ff
        /*037c*/ 	.word	0x000001a0
        /*0380*/ 	.short	0x0100
        /*0382*/ 	.byte	0x04
	.zero		1


	//   ....[40]....
        /*0384*/ 	.word	0x00000900
        /*0388*/ 	.word	0x000000ff
        /*038c*/ 	.word	0x000000a0
        /*0390*/ 	.short	0x0100
        /*0392*/ 	.byte	0x04
	.zero		1


	//   ....[41]....
        /*0394*/ 	.word	0x00000910
        /*0398*/ 	.word	0x000000ff
        /*039c*/ 	.word	0x000001a8
        /*03a0*/ 	.short	0x0100
        /*03a2*/ 	.byte	0x04
	.zero		1


	//   ....[42]....
        /*03a4*/ 	.word	0x00000920
        /*03a8*/ 	.word	0x000000ff
        /*03ac*/ 	.word	0x000000a8
        /*03b0*/ 	.short	0x0100
        /*03b2*/ 	.byte	0x04
	.zero		1


	//   ....[43]....
        /*03b4*/ 	.word	0x00000930
        /*03b8*/ 	.word	0x000000ff
        /*03bc*/ 	.word	0x000001b0
        /*03c0*/ 	.short	0x0100
        /*03c2*/ 	.byte	0x04
	.zero		1


	//   ....[44]....
        /*03c4*/ 	.word	0x00000940
        /*03c8*/ 	.word	0x000000ff
        /*03cc*/ 	.word	0x000000b0
        /*03d0*/ 	.short	0x0100
        /*03d2*/ 	.byte	0x04
	.zero		1


	//   ....[45]....
        /*03d4*/ 	.word	0x00000950
        /*03d8*/ 	.word	0x000000ff
        /*03dc*/ 	.word	0x000001b8
        /*03e0*/ 	.short	0x0100
        /*03e2*/ 	.byte	0x04
	.zero		1


	//   ....[46]....
        /*03e4*/ 	.word	0x00000960
        /*03e8*/ 	.word	0x000000ff
        /*03ec*/ 	.word	0x000000b8
        /*03f0*/ 	.short	0x0100
        /*03f2*/ 	.byte	0x04
	.zero		1


	//   ....[47]....
        /*03f4*/ 	.word	0x00000970
        /*03f8*/ 	.word	0x000000ff
        /*03fc*/ 	.word	0x000001c0
        /*0400*/ 	.short	0x0100
        /*0402*/ 	.byte	0x04
	.zero		1


	//   ....[48]....
        /*0404*/ 	.word	0x00000980
        /*0408*/ 	.word	0x000000ff
        /*040c*/ 	.word	0x000000c0
        /*0410*/ 	.short	0x0100
        /*0412*/ 	.byte	0x04
	.zero		1


	//   ....[49]....
        /*0414*/ 	.word	0x00000990
        /*0418*/ 	.word	0x000000ff
        /*041c*/ 	.word	0x000001c8
        /*0420*/ 	.short	0x0100
        /*0422*/ 	.byte	0x04
	.zero		1


	//   ....[50]....
        /*0424*/ 	.word	0x000009a0
        /*0428*/ 	.word	0x000000ff
        /*042c*/ 	.word	0x000000c8
        /*0430*/ 	.short	0x0100
        /*0432*/ 	.byte	0x04
	.zero		1


	//   ....[51]....
        /*0434*/ 	.word	0x000009b0
        /*0438*/ 	.word	0x000000ff
        /*043c*/ 	.word	0x000001d0
        /*0440*/ 	.short	0x0100
        /*0442*/ 	.byte	0x04
	.zero		1


	//   ....[52]....
        /*0444*/ 	.word	0x000009c0
        /*0448*/ 	.word	0x000000ff
        /*044c*/ 	.word	0x000000d0
        /*0450*/ 	.short	0x0100
        /*0452*/ 	.byte	0x04
	.zero		1


	//   ....[53]....
        /*0454*/ 	.word	0x000009d0
        /*0458*/ 	.word	0x000000ff
        /*045c*/ 	.word	0x000001d8
        /*0460*/ 	.short	0x0100
        /*0462*/ 	.byte	0x04
	.zero		1


	//   ....[54]....
        /*0464*/ 	.word	0x000009e0
        /*0468*/ 	.word	0x000000ff
        /*046c*/ 	.word	0x000000d8
        /*0470*/ 	.short	0x0100
        /*0472*/ 	.byte	0x04
	.zero		1


	//   ....[55]....
        /*0474*/ 	.word	0x000009f0
        /*0478*/ 	.word	0x000000ff
        /*047c*/ 	.word	0x000001e0
        /*0480*/ 	.short	0x0100
        /*0482*/ 	.byte	0x04
	.zero		1


	//   ....[56]....
        /*0484*/ 	.word	0x00000a00
        /*0488*/ 	.word	0x000000ff
        /*048c*/ 	.word	0x000000e0
        /*0490*/ 	.short	0x0100
        /*0492*/ 	.byte	0x04
	.zero		1


	//   ....[57]....
        /*0494*/ 	.word	0x00000a10
        /*0498*/ 	.word	0x000000ff
        /*049c*/ 	.word	0x000001e8
        /*04a0*/ 	.short	0x0100
        /*04a2*/ 	.byte	0x04
	.zero		1


	//   ....[58]....
        /*04a4*/ 	.word	0x00000a20
        /*04a8*/ 	.word	0x000000ff
        /*04ac*/ 	.word	0x000000e8
        /*04b0*/ 	.short	0x0100
        /*04b2*/ 	.byte	0x04
	.zero		1


	//   ....[59]....
        /*04b4*/ 	.word	0x00000a30
        /*04b8*/ 	.word	0x000000ff
        /*04bc*/ 	.word	0x000001f0
        /*04c0*/ 	.short	0x0100
        /*04c2*/ 	.byte	0x04
	.zero		1


	//   ....[60]....
        /*04c4*/ 	.word	0x00000a40
        /*04c8*/ 	.word	0x000000ff
        /*04cc*/ 	.word	0x000000f0
        /*04d0*/ 	.short	0x0100
        /*04d2*/ 	.byte	0x04
	.zero		1


	//   ....[61]....
        /*04d4*/ 	.word	0x00000a50
        /*04d8*/ 	.word	0x000000ff
        /*04dc*/ 	.word	0x000001f8
        /*04e0*/ 	.short	0x0100
        /*04e2*/ 	.byte	0x04
	.zero		1


	//   ....[62]....
        /*04e4*/ 	.word	0x00000a60
        /*04e8*/ 	.word	0x000000ff
        /*04ec*/ 	.word	0x000000f8
        /*04f0*/ 	.short	0x0100
        /*04f2*/ 	.byte	0x04
	.zero		1


	//   ....[63]....
        /*04f4*/ 	.word	0x00000a70
        /*04f8*/ 	.word	0x000000ff
        /*04fc*/ 	.word	0x00000200
        /*0500*/ 	.short	0x0100
        /*0502*/ 	.byte	0x04
	.zero		1


	//   ....[64]....
        /*0504*/ 	.word	0x00000a80
        /*0508*/ 	.word	0x000000ff
        /*050c*/ 	.word	0x00000100
        /*0510*/ 	.short	0x0100
        /*0512*/ 	.byte	0x04
	.zero		1


	//   ....[65]....
        /*0514*/ 	.word	0x00000a90
        /*0518*/ 	.word	0x000000ff
        /*051c*/ 	.word	0x00000208
        /*0520*/ 	.short	0x0100
        /*0522*/ 	.byte	0x04
	.zero		1


	//   ....[66]....
        /*0524*/ 	.word	0x00000bd0
        /*0528*/ 	.word	0x000000ff
        /*052c*/ 	.word	0x00000210
        /*0530*/ 	.short	0x0100
        /*0532*/ 	.byte	0x04
	.zero		1


	//   ....[67]....
        /*0534*/ 	.word	0x00000be0
        /*0538*/ 	.word	0x000000ff
        /*053c*/ 	.word	0x00000228
        /*0540*/ 	.short	0x0100
        /*0542*/ 	.byte	0x04
	.zero		1


	//   ....[68]....
        /*0544*/ 	.word	0x00000bf0
        /*0548*/ 	.word	0x000000ff
        /*054c*/ 	.word	0x00000218
        /*0550*/ 	.short	0x0100
        /*0552*/ 	.byte	0x04
	.zero		1


	//   ....[69]....
        /*0554*/ 	.word	0x00000c00
        /*0558*/ 	.word	0x000000ff
        /*055c*/ 	.word	0x00000230
        /*0560*/ 	.short	0x0100
        /*0562*/ 	.byte	0x04
	.zero		1


	//   ....[70]....
        /*0564*/ 	.word	0x00000c10
        /*0568*/ 	.word	0x000000ff
        /*056c*/ 	.word	0x00000220
        /*0570*/ 	.short	0x0100
        /*0572*/ 	.byte	0x04
	.zero		1


	//   ....[71]....
        /*0574*/ 	.word	0x00000c20
        /*0578*/ 	.word	0x000000ff
        /*057c*/ 	.word	0x00000238
        /*0580*/ 	.short	0x0100
        /*0582*/ 	.byte	0x04
	.zero		1


	//   ....[72]....
        /*0584*/ 	.word	0x00000d10
        /*0588*/ 	.word	0x000000ff
        /*058c*/ 	.word	0x00000240
        /*0590*/ 	.short	0x0100
        /*0592*/ 	.byte	0x06
	.zero		1


	//   ....[73]....
        /*0594*/ 	.word	0x00000d20
        /*0598*/ 	.word	0x000000ff
        /*059c*/ 	.word	0x00000248
        /*05a0*/ 	.short	0x0100
        /*05a2*/ 	.byte	0x06
	.zero		1


	//   ....[74]....
        /*05a4*/ 	.word	0x00000e60
        /*05a8*/ 	.word	0x000000ff
        /*05ac*/ 	.word	0x00000250
        /*05b0*/ 	.short	0x0100
        /*05b2*/ 	.byte	0x06
	.zero		1


	//   ....[75]....
        /*05b4*/ 	.word	0x00000e70
        /*05b8*/ 	.word	0x000000ff
        /*05bc*/ 	.word	0x00000260
        /*05c0*/ 	.short	0x0100
        /*05c2*/ 	.byte	0x06
	.zero		1


	//   ....[76]....
        /*05c4*/ 	.word	0x00000e80
        /*05c8*/ 	.word	0x000000ff
        /*05cc*/ 	.word	0x00000258
        /*05d0*/ 	.short	0x0100
        /*05d2*/ 	.byte	0x06
	.zero		1


	//   ....[77]....
        /*05d4*/ 	.word	0x00000e90
        /*05d8*/ 	.word	0x000000ff
        /*05dc*/ 	.word	0x00000268
        /*05e0*/ 	.short	0x0100
        /*05e2*/ 	.byte	0x06
	.zero		1


	//   ....[78]....
        /*05e4*/ 	.word	0x00000fc0
        /*05e8*/ 	.word	0x000000ff
        /*05ec*/ 	.word	0x00000270
        /*05f0*/ 	.short	0x0100
        /*05f2*/ 	.byte	0x04
	.zero		1


	//   ....[79]....
        /*05f4*/ 	.word	0x00000fd0
        /*05f8*/ 	.word	0x000000ff
        /*05fc*/ 	.word	0x00000290
        /*0600*/ 	.short	0x0100
        /*0602*/ 	.byte	0x04
	.zero		1


	//   ....[80]....
        /*0604*/ 	.word	0x00000fe0
        /*0608*/ 	.word	0x000000ff
        /*060c*/ 	.word	0x00000278
        /*0610*/ 	.short	0x0100
        /*0612*/ 	.byte	0x04
	.zero		1


	//   ....[81]....
        /*0614*/ 	.word	0x00000ff0
        /*0618*/ 	.word	0x000000ff
        /*061c*/ 	.word	0x00000298
        /*0620*/ 	.short	0x0100
        /*0622*/ 	.byte	0x04
	.zero		1


	//   ....[82]....
        /*0624*/ 	.word	0x00001000
        /*0628*/ 	.word	0x000000ff
        /*062c*/ 	.word	0x00000280
        /*0630*/ 	.short	0x0100
        /*0632*/ 	.byte	0x04
	.zero		1


	//   ....[83]....
        /*0634*/ 	.word	0x00001010
        /*0638*/ 	.word	0x000000ff
        /*063c*/ 	.word	0x000002a0
        /*0640*/ 	.short	0x0100
        /*0642*/ 	.byte	0x04
	.zero		1


	//   ....[84]....
        /*0644*/ 	.word	0x00001020
        /*0648*/ 	.word	0x000000ff
        /*064c*/ 	.word	0x00000288
        /*0650*/ 	.short	0x0100
        /*0652*/ 	.byte	0x04
	.zero		1


	//   ....[85]....
        /*0654*/ 	.word	0x00001030
        /*0658*/ 	.word	0x000000ff
        /*065c*/ 	.word	0x000002a8
        /*0660*/ 	.short	0x0100
        /*0662*/ 	.byte	0x04
	.zero		1


	//   ....[86]....
        /*0664*/ 	.word	0x00001130
        /*0668*/ 	.word	0x000000ff
        /*066c*/ 	.word	0x000002b0
        /*0670*/ 	.short	0x0100
        /*0672*/ 	.byte	0x04
	.zero		1


	//   ....[87]....
        /*0674*/ 	.word	0x00001140
        /*0678*/ 	.word	0x000000ff
        /*067c*/ 	.word	0x000002c0
        /*0680*/ 	.short	0x0100
        /*0682*/ 	.byte	0x04
	.zero		1


	//   ....[88]....
        /*0684*/ 	.word	0x00001150
        /*0688*/ 	.word	0x000000ff
        /*068c*/ 	.word	0x000002b8
        /*0690*/ 	.short	0x0100
        /*0692*/ 	.byte	0x04
	.zero		1


	//   ....[89]....
        /*0694*/ 	.word	0x00001160
        /*0698*/ 	.word	0x000000ff
        /*069c*/ 	.word	0x000002c8
        /*06a0*/ 	.short	0x0100
        /*06a2*/ 	.byte	0x04
	.zero		1


	//   ....[90]....
        /*06a4*/ 	.word	0x00001260
        /*06a8*/ 	.word	0x000000ff
        /*06ac*/ 	.word	0x000002d0
        /*06b0*/ 	.short	0x0100
        /*06b2*/ 	.byte	0x06
	.zero		1


	//   ....[91]....
        /*06b4*/ 	.word	0x00001e70
        /*06b8*/ 	.word	0x00000000
        /*06bc*/ 	.word	0x000002c0
        /*06c0*/ 	.short	0x010a
        /*06c2*/ 	.byte	0xff
	.zero		1


	//   ....[92]....
        /*06c4*/ 	.word	0x00001e90
        /*06c8*/ 	.word	0x00000000
        /*06cc*/ 	.word	0x000002b0
        /*06d0*/ 	.short	0x0101
        /*06d2*/ 	.byte	0xff
	.zero		1


	//   ....[93]....
        /*06d4*/ 	.word	0x00001f40
        /*06d8*/ 	.word	0x000000ff
        /*06dc*/ 	.word	0x00000108
        /*06e0*/ 	.short	0x010a
        /*06e2*/ 	.byte	0x04
	.zero		1


	//   ....[94]....
        /*06e4*/ 	.word	0x00002010
        /*06e8*/ 	.word	0x000000ff
        /*06ec*/ 	.word	0x00000108
        /*06f0*/ 	.short	0x010a
        /*06f2*/ 	.byte	0x21
	.zero		1


	//   ....[95]....
        /*06f4*/ 	.word	0x000021c0
        /*06f8*/ 	.word	0x000000ff
        /*06fc*/ 	.word	0x00000108
        /*0700*/ 	.short	0x010a
        /*0702*/ 	.byte	0x05
	.zero		1


	//   ....[96]....
        /*0704*/ 	.word	0x000022e0
        /*0708*/ 	.word	0x000000ff
        /*070c*/ 	.word	0x00000248
        /*0710*/ 	.short	0x0101
        /*0712*/ 	.byte	0x0d
	.zero		1


	//   ....[97]....
        /*0714*/ 	.word	0x00002300
        /*0718*/ 	.word	0x000000ff
        /*071c*/ 	.word	0x00000108
        /*0720*/ 	.short	0x010a
        /*0722*/ 	.byte	0x04
	.zero		1


	//   ....[98]....
        /*0724*/ 	.word	0x00002380
        /*0728*/ 	.word	0x000000ff
        /*072c*/ 	.word	0x00000108
        /*0730*/ 	.short	0x010a
        /*0732*/ 	.byte	0x11
	.zero		1


	//   ....[99]....
        /*0734*/ 	.word	0x00002520
        /*0738*/ 	.word	0x000000ff
        /*073c*/ 	.word	0x00000108
        /*0740*/ 	.short	0x010a
        /*0742*/ 	.byte	0x05
	.zero		1


	//   ....[100]....
        /*0744*/ 	.word	0x00002660
        /*0748*/ 	.word	0x00000003
        /*074c*/ 	.word	0x00000250
        /*0750*/ 	.short	0x010a
        /*0752*/ 	.byte	0xff
	.zero		1


	//   ....[101]....
        /*0754*/ 	.word	0x000027b0
        /*0758*/ 	.word	0x00000000
        /*075c*/ 	.word	0x00000000
        /*0760*/ 	.short	0x0101
        /*0762*/ 	.byte	0xff
	.zero		1


	//   ....[102]....
        /*0764*/ 	.word	0x00002d60
        /*0768*/ 	.word	0x000000ff
        /*076c*/ 	.word	0x00000000
        /*0770*/ 	.short	0x010a
        /*0772*/ 	.byte	0x04
	.zero		1


	//   ....[103]....
        /*0774*/ 	.word	0x00002df0
        /*0778*/ 	.word	0x000000ff
        /*077c*/ 	.word	0x00000000
        /*0780*/ 	.short	0x010a
        /*0782*/ 	.byte	0x05
	.zero		1


	//   ....[104]....
        /*0784*/ 	.word	0x00002e80
        /*0788*/ 	.word	0x000000ff
        /*078c*/ 	.word	0x00000000
        /*0790*/ 	.short	0x010a
        /*0792*/ 	.byte	0x05
	.zero		1


	//   ....[105]....
        /*0794*/ 	.word	0x00002f10
        /*0798*/ 	.word	0x000000ff
        /*079c*/ 	.word	0x00000000
        /*07a0*/ 	.short	0x010a
        /*07a2*/ 	.byte	0x05
	.zero		1


	//   ....[106]....
        /*07a4*/ 	.word	0x00002fa0
        /*07a8*/ 	.word	0x000000ff
        /*07ac*/ 	.word	0x00000000
        /*07b0*/ 	.short	0x010a
        /*07b2*/ 	.byte	0x05
	.zero		1


	//   ....[107]....
        /*07b4*/ 	.word	0x00003030
        /*07b8*/ 	.word	0x000000ff
        /*07bc*/ 	.word	0x00000000
        /*07c0*/ 	.short	0x010a
        /*07c2*/ 	.byte	0x05
	.zero		1


	//   ....[108]....
        /*07c4*/ 	.word	0x000030c0
        /*07c8*/ 	.word	0x000000ff
        /*07cc*/ 	.word	0x00000000
        /*07d0*/ 	.short	0x010a
        /*07d2*/ 	.byte	0x05
	.zero		1


	//   ....[109]....
        /*07d4*/ 	.word	0x00003150
        /*07d8*/ 	.word	0x000000ff
        /*07dc*/ 	.word	0x00000000
        /*07e0*/ 	.short	0x010a
        /*07e2*/ 	.byte	0x05
	.zero		1


	//   ....[110]....
        /*07e4*/ 	.word	0x000031e0
        /*07e8*/ 	.word	0x000000ff
        /*07ec*/ 	.word	0x00000000
        /*07f0*/ 	.short	0x010a
        /*07f2*/ 	.byte	0x05
	.zero		1


	//   ....[111]....
        /*07f4*/ 	.word	0x00003270
        /*07f8*/ 	.word	0x000000ff
        /*07fc*/ 	.word	0x00000000
        /*0800*/ 	.short	0x010a
        /*0802*/ 	.byte	0x05
	.zero		1


	//   ....[112]....
        /*0804*/ 	.word	0x00003300
        /*0808*/ 	.word	0x000000ff
        /*080c*/ 	.word	0x00000000
        /*0810*/ 	.short	0x010a
        /*0812*/ 	.byte	0x05
	.zero		1


	//   ....[113]....
        /*0814*/ 	.word	0x00003390
        /*0818*/ 	.word	0x000000ff
        /*081c*/ 	.word	0x00000000
        /*0820*/ 	.short	0x010a
        /*0822*/ 	.byte	0x05
	.zero		1


	//   ....[114]....
        /*0824*/ 	.word	0x00003420
        /*0828*/ 	.word	0x000000ff
        /*082c*/ 	.word	0x00000000
        /*0830*/ 	.short	0x010a
        /*0832*/ 	.byte	0x05
	.zero		1


	//   ....[115]....
        /*0834*/ 	.word	0x000034b0
        /*0838*/ 	.word	0x000000ff
        /*083c*/ 	.word	0x00000000
        /*0840*/ 	.short	0x010a
        /*0842*/ 	.byte	0x05
	.zero		1


	//   ....[116]....
        /*0844*/ 	.word	0x00003540
        /*0848*/ 	.word	0x000000ff
        /*084c*/ 	.word	0x00000000
        /*0850*/ 	.short	0x010a
        /*0852*/ 	.byte	0x05
	.zero		1


	//   ....[117]....
        /*0854*/ 	.word	0x000035d0
        /*0858*/ 	.word	0x000000ff
        /*085c*/ 	.word	0x00000000
        /*0860*/ 	.short	0x010a
        /*0862*/ 	.byte	0x05
	.zero		1


	//   ....[118]....
        /*0864*/ 	.word	0x00003660
        /*0868*/ 	.word	0x000000ff
        /*086c*/ 	.word	0x00000000
        /*0870*/ 	.short	0x010a
        /*0872*/ 	.byte	0x05
	.zero		1


	//   ....[119]....
        /*0874*/ 	.word	0x000036f0
        /*0878*/ 	.word	0x000000ff
        /*087c*/ 	.word	0x00000000
        /*0880*/ 	.short	0x010a
        /*0882*/ 	.byte	0x05
	.zero		1


	//   ....[120]....
        /*0884*/ 	.word	0x00003780
        /*0888*/ 	.word	0x000000ff
        /*088c*/ 	.word	0x00000000
        /*0890*/ 	.short	0x010a
        /*0892*/ 	.byte	0x05
	.zero		1


	//   ....[121]....
        /*0894*/ 	.word	0x00003810
        /*0898*/ 	.word	0x000000ff
        /*089c*/ 	.word	0x00000000
        /*08a0*/ 	.short	0x010a
        /*08a2*/ 	.byte	0x05
	.zero		1


	//   ....[122]....
        /*08a4*/ 	.word	0x000038a0
        /*08a8*/ 	.word	0x000000ff
        /*08ac*/ 	.word	0x00000000
        /*08b0*/ 	.short	0x010a
        /*08b2*/ 	.byte	0x05
	.zero		1


	//   ....[123]....
        /*08b4*/ 	.word	0x00003930
        /*08b8*/ 	.word	0x000000ff
        /*08bc*/ 	.word	0x00000000
        /*08c0*/ 	.short	0x010a
        /*08c2*/ 	.byte	0x05
	.zero		1


	//   ....[124]....
        /*08c4*/ 	.word	0x000039c0
        /*08c8*/ 	.word	0x000000ff
        /*08cc*/ 	.word	0x00000000
        /*08d0*/ 	.short	0x010a
        /*08d2*/ 	.byte	0x05
	.zero		1


	//   ....[125]....
        /*08d4*/ 	.word	0x00003a50
        /*08d8*/ 	.word	0x000000ff
        /*08dc*/ 	.word	0x00000000
        /*08e0*/ 	.short	0x010a
        /*08e2*/ 	.byte	0x05
	.zero		1


	//   ....[126]....
        /*08e4*/ 	.word	0x00003ae0
        /*08e8*/ 	.word	0x000000ff
        /*08ec*/ 	.word	0x00000000
        /*08f0*/ 	.short	0x010a
        /*08f2*/ 	.byte	0x05
	.zero		1


	//   ....[127]....
        /*08f4*/ 	.word	0x00003b70
        /*08f8*/ 	.word	0x000000ff
        /*08fc*/ 	.word	0x00000000
        /*0900*/ 	.short	0x010a
        /*0902*/ 	.byte	0x05
	.zero		1


	//   ....[128]....
        /*0904*/ 	.word	0x00003c00
        /*0908*/ 	.word	0x000000ff
        /*090c*/ 	.word	0x00000000
        /*0910*/ 	.short	0x010a
        /*0912*/ 	.byte	0x05
	.zero		1


	//   ....[129]....
        /*0914*/ 	.word	0x00003c90
        /*0918*/ 	.word	0x000000ff
        /*091c*/ 	.word	0x00000000
        /*0920*/ 	.short	0x010a
        /*0922*/ 	.byte	0x05
	.zero		1


	//   ....[130]....
        /*0924*/ 	.word	0x00003d20
        /*0928*/ 	.word	0x000000ff
        /*092c*/ 	.word	0x00000000
        /*0930*/ 	.short	0x010a
        /*0932*/ 	.byte	0x05
	.zero		1


	//   ....[131]....
        /*0934*/ 	.word	0x00003db0
        /*0938*/ 	.word	0x000000ff
        /*093c*/ 	.word	0x00000000
        /*0940*/ 	.short	0x010a
        /*0942*/ 	.byte	0x05
	.zero		1


	//   ....[132]....
        /*0944*/ 	.word	0x00003e40
        /*0948*/ 	.word	0x000000ff
        /*094c*/ 	.word	0x00000000
        /*0950*/ 	.short	0x010a
        /*0952*/ 	.byte	0x05
	.zero		1


	//   ....[133]....
        /*0954*/ 	.word	0x00003ed0
        /*0958*/ 	.word	0x000000ff
        /*095c*/ 	.word	0x00000000
        /*0960*/ 	.short	0x010a
        /*0962*/ 	.byte	0x05
	.zero		1


	//   ....[134]....
        /*0964*/ 	.word	0x00003f70
        /*0968*/ 	.word	0x00000000
        /*096c*/ 	.word	0x00000000
        /*0970*/ 	.short	0x010a
        /*0972*/ 	.byte	0xff
	.zero		1


	//   ....[135]....
        /*0974*/ 	.word	0x000040b0
        /*0978*/ 	.word	0x00000002
        /*097c*/ 	.word	0x000002b0
        /*0980*/ 	.short	0x010a
        /*0982*/ 	.byte	0xff
	.zero		1


	//   ....[136]....
        /*0984*/ 	.word	0x00004110
        /*0988*/ 	.word	0x00000004
        /*098c*/ 	.word	0x00000000
        /*0990*/ 	.short	0x0101
        /*0992*/ 	.byte	0xff
	.zero		1


	//   ....[137]....
        /*0994*/ 	.word	0x00004130
        /*0998*/ 	.word	0x000000ff
        /*099c*/ 	.word	0x00000260
        /*09a0*/ 	.short	0x010a
        /*09a2*/ 	.byte	0x04
	.zero		1


	//   ....[138]....
        /*09a4*/ 	.word	0x00004250
        /*09a8*/ 	.word	0x00000002
        /*09ac*/ 	.word	0x00000250
        /*09b0*/ 	.short	0x010a
        /*09b2*/ 	.byte	0xff
	.zero		1


	//   ....[139]....
        /*09b4*/ 	.word	0x00004360
        /*09b8*/ 	.word	0x00000002
        /*09bc*/ 	.word	0x00000000
        /*09c0*/ 	.short	0x0101
        /*09c2*/ 	.byte	0xff
	.zero		1


	//   ....[140]....
        /*09c4*/ 	.word	0x000043f0
        /*09c8*/ 	.word	0x000000ff
        /*09cc*/ 	.word	0x00000260
        /*09d0*/ 	.short	0x0106
        /*09d2*/ 	.byte	0x04
	.zero		1


	//   ....[141]....
        /*09d4*/ 	.word	0x00004410
        /*09d8*/ 	.word	0x000000ff
        /*09dc*/ 	.word	0x00000260
        /*09e0*/ 	.short	0x010a
        /*09e2*/ 	.byte	0x04
	.zero		1


	//   ....[142]....
        /*09e4*/ 	.word	0x000044a0
        /*09e8*/ 	.word	0x000000ff
        /*09ec*/ 	.word	0x00000260
        /*09f0*/ 	.short	0x0106
        /*09f2*/ 	.byte	0x07
	.zero		1


	//   ....[143]....
        /*09f4*/ 	.word	0x000044e0
        /*09f8*/ 	.word	0x00000000
        /*09fc*/ 	.word	0x00000260
        /*0a00*/ 	.short	0x010a
        /*0a02*/ 	.byte	0xff
	.zero		1


	//   ....[144]....
        /*0a04*/ 	.word	0x00004730
        /*0a08*/ 	.word	0x000000ff
        /*0a0c*/ 	.word	0x00000008
        /*0a10*/ 	.short	0x010a
        /*0a12*/ 	.byte	0x05
	.zero		1


	//   ....[145]....
        /*0a14*/ 	.word	0x00004750
        /*0a18*/ 	.word	0x000000ff
        /*0a1c*/ 	.word	0x00000008
        /*0a20*/ 	.short	0x010a
        /*0a22*/ 	.byte	0x05
	.zero		1


	//   ....[146]....
        /*0a24*/ 	.word	0x000048e0
        /*0a28*/ 	.word	0x000000ff
        /*0a2c*/ 	.word	0x00000008
        /*0a30*/ 	.short	0x010a
        /*0a32*/ 	.byte	0x05
	.zero		1


	//   ....[147]....
        /*0a34*/ 	.word	0x00004900
        /*0a38*/ 	.word	0x000000ff
        /*0a3c*/ 	.word	0x00000008
        /*0a40*/ 	.short	0x010a
        /*0a42*/ 	.byte	0x05
	.zero		1


	//   ....[148]....
        /*0a44*/ 	.word	0x000049c0
        /*0a48*/ 	.word	0x000000ff
        /*0a4c*/ 	.word	0x00000000
        /*0a50*/ 	.short	0x0101
        /*0a52*/ 	.byte	0x04
	.zero		1


	//   ....[149]....
        /*0a54*/ 	.word	0x00004cc0
        /*0a58*/ 	.word	0x00000000
        /*0a5c*/ 	.word	0x00000250
        /*0a60*/ 	.short	0x010a
        /*0a62*/ 	.byte	0xff
	.zero		1


	//   ....[150]....
        /*0a64*/ 	.word	0x00004d80
        /*0a68*/ 	.word	0x00000000
        /*0a6c*/ 	.word	0x00000000
        /*0a70*/ 	.short	0x0101
        /*0a72*/ 	.byte	0xff
	.zero		1


	//   ....[151]....
        /*0a74*/ 	.word	0x00004e40
        /*0a78*/ 	.word	0x000000ff
        /*0a7c*/ 	.word	0x00000000
        /*0a80*/ 	.short	0x010a
        /*0a82*/ 	.byte	0x04
	.zero		1


	//   ....[152]....
        /*0a84*/ 	.word	0x00004e50
        /*0a88*/ 	.word	0x000000ff
        /*0a8c*/ 	.word	0x00000290
        /*0a90*/ 	.short	0x010a
        /*0a92*/ 	.byte	0x17
	.zero		1


	//   ....[153]....
        /*0a94*/ 	.word	0x00004f00
        /*0a98*/ 	.word	0x000000ff
        /*0a9c*/ 	.word	0x00000000
        /*0aa0*/ 	.short	0x010a
        /*0aa2*/ 	.byte	0x05
	.zero		1


	//   ....[154]....
        /*0aa4*/ 	.word	0x00005040
        /*0aa8*/ 	.word	0x000000ff
        /*0aac*/ 	.word	0x00000000
        /*0ab0*/ 	.short	0x010a
        /*0ab2*/ 	.byte	0x04
	.zero		1


	//   ....[155]....
        /*0ab4*/ 	.word	0x00005290
        /*0ab8*/ 	.word	0x000000ff
        /*0abc*/ 	.word	0x00000000
        /*0ac0*/ 	.short	0x010a
        /*0ac2*/ 	.byte	0x04
	.zero		1


	//   ....[156]....
        /*0ac4*/ 	.word	0x00005320
        /*0ac8*/ 	.word	0x000000ff
        /*0acc*/ 	.word	0x00000000
        /*0ad0*/ 	.short	0x010a
        /*0ad2*/ 	.byte	0x05
	.zero		1


	//   ....[157]....
        /*0ad4*/ 	.word	0x000053b0
        /*0ad8*/ 	.word	0x000000ff
        /*0adc*/ 	.word	0x00000000
        /*0ae0*/ 	.short	0x010a
        /*0ae2*/ 	.byte	0x05
	.zero		1


	//   ....[158]....
        /*0ae4*/ 	.word	0x00005450
        /*0ae8*/ 	.word	0x00000000
        /*0aec*/ 	.word	0x00000000
        /*0af0*/ 	.short	0x010a
        /*0af2*/ 	.byte	0xff
	.zero		1


	//   ....[159]....
        /*0af4*/ 	.word	0x00005490
        /*0af8*/ 	.word	0x00000000
        /*0afc*/ 	.word	0x00000000
        /*0b00*/ 	.short	0x010a
        /*0b02*/ 	.byte	0xff
	.zero		1


	//   ....[160]....
        /*0b04*/ 	.word	0x00005500
        /*0b08*/ 	.word	0x000000ff
        /*0b0c*/ 	.word	0x00000000
        /*0b10*/ 	.short	0x0101
        /*0b12*/ 	.byte	0x04
	.zero		1


	//   ....[161]....
        /*0b14*/ 	.word	0x00005540
        /*0b18*/ 	.word	0x000000ff
        /*0b1c*/ 	.word	0x000002d0
        /*0b20*/ 	.short	0x010a
        /*0b22*/ 	.byte	0x11
	.zero		1


	//   ....[162]....
        /*0b24*/ 	.word	0x00005590
        /*0b28*/ 	.word	0x000000ff
        /*0b2c*/ 	.word	0x00000000
        /*0b30*/ 	.short	0x0101
        /*0b32*/ 	.byte	0x04
	.zero		1


	//   ....[163]....
        /*0b34*/ 	.word	0x00005a00
        /*0b38*/ 	.word	0x0000000c
        /*0b3c*/ 	.word	0x00000250
        /*0b40*/ 	.short	0x010a
        /*0b42*/ 	.byte	0xff
	.zero		1


	//   ....[164]....
        /*0b44*/ 	.word	0x00005b70
        /*0b48*/ 	.word	0x00000000
        /*0b4c*/ 	.word	0x00000000
        /*0b50*/ 	.short	0x0101
        /*0b52*/ 	.byte	0xff
	.zero		1


	//   ....[165]....
        /*0b54*/ 	.word	0x00005ff0
        /*0b58*/ 	.word	0x000000ff
        /*0b5c*/ 	.word	0x00000248
        /*0b60*/ 	.short	0x010a
        /*0b62*/ 	.byte	0x1d
	.zero		1


	//   ....[166]....
        /*0b64*/ 	.word	0x000061b0
        /*0b68*/ 	.word	0x000000ff
        /*0b6c*/ 	.word	0x00000228
        /*0b70*/ 	.short	0x010a
        /*0b72*/ 	.byte	0x04
	.zero		1


	//   ....[167]....
        /*0b74*/ 	.word	0x00006400
        /*0b78*/ 	.word	0x000000ff
        /*0b7c*/ 	.word	0x00000210
        /*0b80*/ 	.short	0x010b
        /*0b82*/ 	.byte	0x04
	.zero		1


	//   ....[168]....
        /*0b84*/ 	.word	0x00006410
        /*0b88*/ 	.word	0x000000ff
        /*0b8c*/ 	.word	0x00000000
        /*0b90*/ 	.short	0x0101
        /*0b92*/ 	.byte	0x10
	.zero		1


	//   ....[169]....
        /*0b94*/ 	.word	0x00006420
        /*0b98*/ 	.word	0x000000ff
        /*0b9c*/ 	.word	0x00000228
        /*0ba0*/ 	.short	0x010a
        /*0ba2*/ 	.byte	0x05
	.zero		1


	//   ....[170]....
        /*0ba4*/ 	.word	0x00006670
        /*0ba8*/ 	.word	0x000000ff
        /*0bac*/ 	.word	0x00000210
        /*0bb0*/ 	.short	0x010b
        /*0bb2*/ 	.byte	0x05
	.zero		1


	//   ....[171]....
        /*0bb4*/ 	.word	0x00006680
        /*0bb8*/ 	.word	0x000000ff
        /*0bbc*/ 	.word	0x00000000
        /*0bc0*/ 	.short	0x0101
        /*0bc2*/ 	.byte	0x04
	.zero		1


	//   ....[172]....
        /*0bc4*/ 	.word	0x00006740
        /*0bc8*/ 	.word	0x000000ff
        /*0bcc*/ 	.word	0x00000000
        /*0bd0*/ 	.short	0x010a
        /*0bd2*/ 	.byte	0x04
	.zero		1


	//   ....[173]....
        /*0bd4*/ 	.word	0x000067d0
        /*0bd8*/ 	.word	0x000000ff
        /*0bdc*/ 	.word	0x00000000
        /*0be0*/ 	.short	0x010a
        /*0be2*/ 	.byte	0x05
	.zero		1


	//   ....[174]....
        /*0be4*/ 	.word	0x00006870
        /*0be8*/ 	.word	0x00000000
        /*0bec*/ 	.word	0x00000000
        /*0bf0*/ 	.short	0x010a
        /*0bf2*/ 	.byte	0xff
	.zero		1


	//   ....[175]....
        /*0bf4*/ 	.word	0x00006c20
        /*0bf8*/ 	.word	0x00000003
        /*0bfc*/ 	.word	0x00000250
        /*0c00*/ 	.short	0x010a
        /*0c02*/ 	.byte	0xff
	.zero		1


	//   ....[176]....
        /*0c04*/ 	.word	0x00006da0
        /*0c08*/ 	.word	0x00000000
        /*0c0c*/ 	.word	0x00000000
        /*0c10*/ 	.short	0x0101
        /*0c12*/ 	.byte	0xff
	.zero		1


	//   ....[177]....
        /*0c14*/ 	.word	0x00007970
        /*0c18*/ 	.word	0x00000000
        /*0c1c*/ 	.word	0x00000210
        /*0c20*/ 	.short	0x010a
        /*0c22*/ 	.byte	0xff
	.zero		1


	//   ....[178]....
        /*0c24*/ 	.word	0x000079e0
        /*0c28*/ 	.word	0x0000004f
        /*0c2c*/ 	.word	0x00000270
        /*0c30*/ 	.short	0x010a
        /*0c32*/ 	.byte	0xff
	.zero		1


	//   ....[179]....
        /*0c34*/ 	.word	0x00007ad0
        /*0c38*/ 	.word	0x00000000
        /*0c3c*/ 	.word	0x00000210
        /*0c40*/ 	.short	0x010a
        /*0c42*/ 	.byte	0xff
	.zero		1


	//   ....[180]....
        /*0c44*/ 	.word	0x00007c00
        /*0c48*/ 	.word	0x0000004f
        /*0c4c*/ 	.word	0x00000270
        /*0c50*/ 	.short	0x010a
        /*0c52*/ 	.byte	0xff
	.zero		1


	//   ....[181]....
        /*0c54*/ 	.word	0x00008280
        /*0c58*/ 	.word	0x00000000
        /*0c5c*/ 	.word	0x00000000
        /*0c60*/ 	.short	0x0101
        /*0c62*/ 	.byte	0xff
	.zero		1


	//   ....[182]....
        /*0c64*/ 	.word	0x00008290
        /*0c68*/ 	.word	0x00000003
        /*0c6c*/ 	.word	0x00000210
        /*0c70*/ 	.short	0x010a
        /*0c72*/ 	.byte	0xff
	.zero		1


	//   ....[183]....
        /*0c74*/ 	.word	0x00008360
        /*0c78*/ 	.word	0x00000003
        /*0c7c*/ 	.word	0x00000210
        /*0c80*/ 	.short	0x010a
        /*0c82*/ 	.byte	0xff
	.zero		1


	//   ....[184]....
        /*0c84*/ 	.word	0x00008600
        /*0c88*/ 	.word	0x0000004f
        /*0c8c*/ 	.word	0x00000000
        /*0c90*/ 	.short	0x0101
        /*0c92*/ 	.byte	0xff
	.zero		1


	//   ....[185]....
        /*0c94*/ 	.word	0x00008b60
        /*0c98*/ 	.word	0x00000002
        /*0c9c*/ 	.word	0x00000000
        /*0ca0*/ 	.short	0x0101
        /*0ca2*/ 	.byte	0xff
	.zero		1


	//   ....[186]....
        /*0ca4*/ 	.word	0x00008e00
        /*0ca8*/ 	.word	0x000000ff
        /*0cac*/ 	.word	0x00000000
        /*0cb0*/ 	.short	0x0101
        /*0cb2*/ 	.byte	0x04
	.zero		1


	//   ....[187]....
        /*0cb4*/ 	.word	0x00008e20
        /*0cb8*/ 	.word	0x00000000
        /*0cbc*/ 	.word	0x000002c0
        /*0cc0*/ 	.short	0x010a
        /*0cc2*/ 	.byte	0xff
	.zero		1


	//   ....[188]....
        /*0cc4*/ 	.word	0x00008e80
        /*0cc8*/ 	.word	0x00000000
        /*0ccc*/ 	.word	0x00000108
        /*0cd0*/ 	.short	0x010a
        /*0cd2*/ 	.byte	0xff
	.zero		1


	//   ....[189]....
        /*0cd4*/ 	.word	0x00008ee0
        /*0cd8*/ 	.word	0x00000000
        /*0cdc*/ 	.word	0x00000108
        /*0ce0*/ 	.short	0x010a
        /*0ce2*/ 	.byte	0xff
	.zero		1


	//   ....[190]....
        /*0ce4*/ 	.word	0x00008f30
        /*0ce8*/ 	.word	0x00000003
        /*0cec*/ 	.word	0x00000250
        /*0cf0*/ 	.short	0x010a
        /*0cf2*/ 	.byte	0xff
	.zero		1


	//   ....[191]....
        /*0cf4*/ 	.word	0x00008f90
        /*0cf8*/ 	.word	0x00000000
        /*0cfc*/ 	.word	0x00000000
        /*0d00*/ 	.short	0x010a
        /*0d02*/ 	.byte	0xff
	.zero		1


	//   ....[192]....
        /*0d04*/ 	.word	0x00008ff0
        /*0d08*/ 	.word	0x00000000
        /*0d0c*/ 	.word	0x00000000
        /*0d10*/ 	.short	0x010a
        /*0d12*/ 	.byte	0xff
	.zero		1


	//   ....[193]....
        /*0d14*/ 	.word	0x00009050
        /*0d18*/ 	.word	0x00000000
        /*0d1c*/ 	.word	0x00000000
        /*0d20*/ 	.short	0x010a
        /*0d22*/ 	.byte	0xff
	.zero		1


	//   ....[194]....
        /*0d24*/ 	.word	0x000090b0
        /*0d28*/ 	.word	0x00000000
        /*0d2c*/ 	.word	0x00000000
        /*0d30*/ 	.short	0x010a
        /*0d32*/ 	.byte	0xff
	.zero		1


	//   ....[195]....
        /*0d34*/ 	.word	0x00009110
        /*0d38*/ 	.word	0x00000000
        /*0d3c*/ 	.word	0x00000000
        /*0d40*/ 	.short	0x010a
        /*0d42*/ 	.byte	0xff
	.zero		1


	//   ....[196]....
        /*0d44*/ 	.word	0x00009170
        /*0d48*/ 	.word	0x00000000
        /*0d4c*/ 	.word	0x00000000
        /*0d50*/ 	.short	0x010a
        /*0d52*/ 	.byte	0xff
	.zero		1


	//   ....[197]....
        /*0d54*/ 	.word	0x000091d0
        /*0d58*/ 	.word	0x00000000
        /*0d5c*/ 	.word	0x00000000
        /*0d60*/ 	.short	0x010a
        /*0d62*/ 	.byte	0xff
	.zero		1


	//   ....[198]....
        /*0d64*/ 	.word	0x00009230
        /*0d68*/ 	.word	0x00000000
        /*0d6c*/ 	.word	0x00000000
        /*0d70*/ 	.short	0x010a
        /*0d72*/ 	.byte	0xff
	.zero		1


	//   ....[199]....
        /*0d74*/ 	.word	0x00009290
        /*0d78*/ 	.word	0x00000000
        /*0d7c*/ 	.word	0x00000000
        /*0d80*/ 	.short	0x010a
        /*0d82*/ 	.byte	0xff
	.zero		1


	//   ....[200]....
        /*0d84*/ 	.word	0x000092f0
        /*0d88*/ 	.word	0x00000000
        /*0d8c*/ 	.word	0x00000000
        /*0d90*/ 	.short	0x010a
        /*0d92*/ 	.byte	0xff
	.zero		1


	//   ....[201]....
        /*0d94*/ 	.word	0x00009350
        /*0d98*/ 	.word	0x00000000
        /*0d9c*/ 	.word	0x00000000
        /*0da0*/ 	.short	0x010a
        /*0da2*/ 	.byte	0xff
	.zero		1


	//   ....[202]....
        /*0da4*/ 	.word	0x000093b0
        /*0da8*/ 	.word	0x00000000
        /*0dac*/ 	.word	0x00000000
        /*0db0*/ 	.short	0x010a
        /*0db2*/ 	.byte	0xff
	.zero		1


	//   ....[203]....
        /*0db4*/ 	.word	0x00009410
        /*0db8*/ 	.word	0x00000000
        /*0dbc*/ 	.word	0x00000000
        /*0dc0*/ 	.short	0x010a
        /*0dc2*/ 	.byte	0xff
	.zero		1


	//   ....[204]....
        /*0dc4*/ 	.word	0x00009470
        /*0dc8*/ 	.word	0x00000000
        /*0dcc*/ 	.word	0x00000000
        /*0dd0*/ 	.short	0x010a
        /*0dd2*/ 	.byte	0xff
	.zero		1


	//   ....[205]....
        /*0dd4*/ 	.word	0x000094d0
        /*0dd8*/ 	.word	0x00000000
        /*0ddc*/ 	.word	0x00000000
        /*0de0*/ 	.short	0x010a
        /*0de2*/ 	.byte	0xff
	.zero		1


	//   ....[206]....
        /*0de4*/ 	.word	0x00009530
        /*0de8*/ 	.word	0x00000000
        /*0dec*/ 	.word	0x00000000
        /*0df0*/ 	.short	0x010a
        /*0df2*/ 	.byte	0xff
	.zero		1


	//   ....[207]....
        /*0df4*/ 	.word	0x00009590
        /*0df8*/ 	.word	0x00000000
        /*0dfc*/ 	.word	0x00000000
        /*0e00*/ 	.short	0x010a
        /*0e02*/ 	.byte	0xff
	.zero		1


	//   ....[208]....
        /*0e04*/ 	.word	0x000095f0
        /*0e08*/ 	.word	0x00000000
        /*0e0c*/ 	.word	0x00000000
        /*0e10*/ 	.short	0x010a
        /*0e12*/ 	.byte	0xff
	.zero		1


	//   ....[209]....
        /*0e14*/ 	.word	0x00009650
        /*0e18*/ 	.word	0x00000000
        /*0e1c*/ 	.word	0x00000000
        /*0e20*/ 	.short	0x010a
        /*0e22*/ 	.byte	0xff
	.zero		1


	//   ....[210]....
        /*0e24*/ 	.word	0x000096b0
        /*0e28*/ 	.word	0x00000000
        /*0e2c*/ 	.word	0x00000000
        /*0e30*/ 	.short	0x010a
        /*0e32*/ 	.byte	0xff
	.zero		1


	//   ....[211]....
        /*0e34*/ 	.word	0x00009710
        /*0e38*/ 	.word	0x00000000
        /*0e3c*/ 	.word	0x00000000
        /*0e40*/ 	.short	0x010a
        /*0e42*/ 	.byte	0xff
	.zero		1


	//   ....[212]....
        /*0e44*/ 	.word	0x00009770
        /*0e48*/ 	.word	0x00000000
        /*0e4c*/ 	.word	0x00000000
        /*0e50*/ 	.short	0x010a
        /*0e52*/ 	.byte	0xff
	.zero		1


	//   ....[213]....
        /*0e54*/ 	.word	0x000097d0
        /*0e58*/ 	.word	0x00000000
        /*0e5c*/ 	.word	0x00000000
        /*0e60*/ 	.short	0x010a
        /*0e62*/ 	.byte	0xff
	.zero		1


	//   ....[214]....
        /*0e64*/ 	.word	0x00009830
        /*0e68*/ 	.word	0x00000000
        /*0e6c*/ 	.word	0x00000000
        /*0e70*/ 	.short	0x010a
        /*0e72*/ 	.byte	0xff
	.zero		1


	//   ....[215]....
        /*0e74*/ 	.word	0x00009890
        /*0e78*/ 	.word	0x00000000
        /*0e7c*/ 	.word	0x00000000
        /*0e80*/ 	.short	0x010a
        /*0e82*/ 	.byte	0xff
	.zero		1


	//   ....[216]....
        /*0e84*/ 	.word	0x000098f0
        /*0e88*/ 	.word	0x00000000
        /*0e8c*/ 	.word	0x00000000
        /*0e90*/ 	.short	0x010a
        /*0e92*/ 	.byte	0xff
	.zero		1


	//   ....[217]....
        /*0e94*/ 	.word	0x00009950
        /*0e98*/ 	.word	0x00000000
        /*0e9c*/ 	.word	0x00000000
        /*0ea0*/ 	.short	0x010a
        /*0ea2*/ 	.byte	0xff
	.zero		1


	//   ....[218]....
        /*0ea4*/ 	.word	0x000099b0
        /*0ea8*/ 	.word	0x00000000
        /*0eac*/ 	.word	0x00000000
        /*0eb0*/ 	.short	0x010a
        /*0eb2*/ 	.byte	0xff
	.zero		1


	//   ....[219]....
        /*0eb4*/ 	.word	0x00009a10
        /*0eb8*/ 	.word	0x00000000
        /*0ebc*/ 	.word	0x00000000
        /*0ec0*/ 	.short	0x010a
        /*0ec2*/ 	.byte	0xff
	.zero		1


	//   ....[220]....
        /*0ec4*/ 	.word	0x00009a70
        /*0ec8*/ 	.word	0x00000000
        /*0ecc*/ 	.word	0x00000000
        /*0ed0*/ 	.short	0x010a
        /*0ed2*/ 	.byte	0xff
	.zero		1


	//   ....[221]....
        /*0ed4*/ 	.word	0x00009ad0
        /*0ed8*/ 	.word	0x00000000
        /*0edc*/ 	.word	0x00000000
        /*0ee0*/ 	.short	0x010a
        /*0ee2*/ 	.byte	0xff
	.zero		1


	//   ....[222]....
        /*0ee4*/ 	.word	0x00009b30
        /*0ee8*/ 	.word	0x00000000
        /*0eec*/ 	.word	0x00000000
        /*0ef0*/ 	.short	0x010a
        /*0ef2*/ 	.byte	0xff
	.zero		1


	//   ....[223]....
        /*0ef4*/ 	.word	0x00009b80
        /*0ef8*/ 	.word	0x00000002
        /*0efc*/ 	.word	0x000002b0
        /*0f00*/ 	.short	0x010a
        /*0f02*/ 	.byte	0xff
	.zero		1


	//   ....[224]....
        /*0f04*/ 	.word	0x00009be0
        /*0f08*/ 	.word	0x00000002
        /*0f0c*/ 	.word	0x00000260
        /*0f10*/ 	.short	0x010a
        /*0f12*/ 	.byte	0xff
	.zero		1


	//   ....[225]....
        /*0f14*/ 	.word	0x00009c30
        /*0f18*/ 	.word	0x00000002
        /*0f1c*/ 	.word	0x00000250
        /*0f20*/ 	.short	0x010a
        /*0f22*/ 	.byte	0xff
	.zero		1


	//   ....[226]....
        /*0f24*/ 	.word	0x00009c90
        /*0f28*/ 	.word	0x00000000
        /*0f2c*/ 	.word	0x00000260
        /*0f30*/ 	.short	0x010a
        /*0f32*/ 	.byte	0xff
	.zero		1


	//   ....[227]....
        /*0f34*/ 	.word	0x00009cf0
        /*0f38*/ 	.word	0x00000000
        /*0f3c*/ 	.word	0x00000008
        /*0f40*/ 	.short	0x010a
        /*0f42*/ 	.byte	0xff
	.zero		1


	//   ....[228]....
        /*0f44*/ 	.word	0x00009de0
        /*0f48*/ 	.word	0x00000000
        /*0f4c*/ 	.word	0x00000008
        /*0f50*/ 	.short	0x010a
        /*0f52*/ 	.byte	0xff
	.zero		1


	//   ....[229]....
        /*0f54*/ 	.word	0x00009e30
        /*0f58*/ 	.word	0x00000000
        /*0f5c*/ 	.word	0x00000250
        /*0f60*/ 	.short	0x010a
        /*0f62*/ 	.byte	0xff
	.zero		1


	//   ....[230]....
        /*0f64*/ 	.word	0x00009e90
        /*0f68*/ 	.word	0x00000000
        /*0f6c*/ 	.word	0x00000290
        /*0f70*/ 	.short	0x010a
        /*0f72*/ 	.byte	0xff
	.zero		1


	//   ....[231]....
        /*0f74*/ 	.word	0x00009ef0
        /*0f78*/ 	.word	0x00000000
        /*0f7c*/ 	.word	0x00000000
        /*0f80*/ 	.short	0x010a
        /*0f82*/ 	.byte	0xff
	.zero		1


	//   ....[232]....
        /*0f84*/ 	.word	0x00009f50
        /*0f88*/ 	.word	0x00000000
        /*0f8c*/ 	.word	0x00000000
        /*0f90*/ 	.short	0x010a
        /*0f92*/ 	.byte	0xff
	.zero		1


	//   ....[233]....
        /*0f94*/ 	.word	0x00009fb0
        /*0f98*/ 	.word	0x00000000
        /*0f9c*/ 	.word	0x00000000
        /*0fa0*/ 	.short	0x010a
        /*0fa2*/ 	.byte	0xff
	.zero		1


	//   ....[234]....
        /*0fa4*/ 	.word	0x0000a010
        /*0fa8*/ 	.word	0x00000000
        /*0fac*/ 	.word	0x00000000
        /*0fb0*/ 	.short	0x010a
        /*0fb2*/ 	.byte	0xff
	.zero		1


	//   ....[235]....
        /*0fb4*/ 	.word	0x0000a070
        /*0fb8*/ 	.word	0x00000000
        /*0fbc*/ 	.word	0x000002d0
        /*0fc0*/ 	.short	0x010a
        /*0fc2*/ 	.byte	0xff
	.zero		1


	//   ....[236]....
        /*0fc4*/ 	.word	0x0000a0c0
        /*0fc8*/ 	.word	0x0000000c
        /*0fcc*/ 	.word	0x00000250
        /*0fd0*/ 	.short	0x010a
        /*0fd2*/ 	.byte	0xff
	.zero		1


	//   ....[237]....
        /*0fd4*/ 	.word	0x0000a120
        /*0fd8*/ 	.word	0x00000000
        /*0fdc*/ 	.word	0x00000248
        /*0fe0*/ 	.short	0x010a
        /*0fe2*/ 	.byte	0xff
	.zero		1


	//   ....[238]....
        /*0fe4*/ 	.word	0x0000a180
        /*0fe8*/ 	.word	0x00000000
        /*0fec*/ 	.word	0x00000228
        /*0ff0*/ 	.short	0x010a
        /*0ff2*/ 	.byte	0xff
	.zero		1


	//   ....[239]....
        /*0ff4*/ 	.word	0x0000a1e0
        /*0ff8*/ 	.word	0x00000009
        /*0ffc*/ 	.word	0x00000228
        /*1000*/ 	.short	0x010a
        /*1002*/ 	.byte	0xff
	.zero		1


	//   ....[240]....
        /*1004*/ 	.word	0x0000a240
        /*1008*/ 	.word	0x00000000
        /*100c*/ 	.word	0x00000000
        /*1010*/ 	.short	0x010a
        /*1012*/ 	.byte	0xff
	.zero		1


	//   ....[241]....
        /*1014*/ 	.word	0x0000a2a0
        /*1018*/ 	.word	0x00000000
        /*101c*/ 	.word	0x00000000
        /*1020*/ 	.short	0x010a
        /*1022*/ 	.byte	0xff
	.zero		1


	//   ....[242]....
        /*1024*/ 	.word	0x0000a2f0
        /*1028*/ 	.word	0x00000003
        /*102c*/ 	.word	0x00000250
        /*1030*/ 	.short	0x010a
        /*1032*/ 	.byte	0xff
	.zero		1


	//   ....[243]....
        /*1034*/ 	.word	0x0000a340
        /*1038*/ 	.word	0x00000000
        /*103c*/ 	.word	0x00000210
        /*1040*/ 	.short	0x010a
        /*1042*/ 	.byte	0xff
	.zero		1


	//   ....[244]....
        /*1044*/ 	.word	0x0000a390
        /*1048*/ 	.word	0x0000004f
        /*104c*/ 	.word	0x00000270
        /*1050*/ 	.short	0x010a
        /*1052*/ 	.byte	0xff
	.zero		1


	//   ....[245]....
        /*1054*/ 	.word	0x0000a3e0
        /*1058*/ 	.word	0x00000003
        /*105c*/ 	.word	0x00000210
        /*1060*/ 	.short	0x010a
        /*1062*/ 	.byte	0xff
	.zero		1


	//----- nvinfo : EIATTR_NUM_MBARRIERS
	.align		4
.L_47:
        /*1064*/ 	.byte	0x03, 0x38
        /*1066*/ 	.short	0x005b


	//----- nvinfo : EIATTR_EXIT_INSTR_OFFSETS
	.align		4
        /*1068*/ 	.byte	0x04, 0x1c
        /*106a*/ 	.short	(.L_49 - .L_48)


	//   ....[0]....
.L_48:
        /*106c*/ 	.word	0x00003fa0


	//   ....[1]....
        /*1070*/ 	.word	0x000044b0


	//   ....[2]....
        /*1074*/ 	.word	0x00004510


	//   ....[3]....
        /*1078*/ 	.word	0x000057c0


	//   ....[4]....
        /*107c*/ 	.word	0x000068a0


	//   ....[5]....
        /*1080*/ 	.word	0x000068e0


	//   ....[6]....
        /*1084*/ 	.word	0x00008ce0


	//   ....[7]....
        /*1088*/ 	.word	0x00008d60


	//   ....[8]....
        /*108c*/ 	.word	0x00008d90


	//   ....[9]....
        /*1090*/ 	.word	0x00008e10


	//----- nvinfo : EIATTR_MAX_THREADS
	.align		4
.L_49:
        /*1094*/ 	.byte	0x04, 0x05
        /*1096*/ 	.short	(.L_51 - .L_50)
.L_50:
        /*1098*/ 	.word	0x00000100
        /*109c*/ 	.word	0x00000001
        /*10a0*/ 	.word	0x00000001


	//----- nvinfo : EIATTR_CRS_STACK_SIZE
	.align		4
.L_51:
        /*10a4*/ 	.byte	0x04, 0x1e
        /*10a6*/ 	.short	(.L_53 - .L_52)
.L_52:
        /*10a8*/ 	.word	0x00000000


	//----- nvinfo : EIATTR_CBANK_PARAM_SIZE
	.align		4
.L_53:
        /*10ac*/ 	.byte	0x03, 0x19
        /*10ae*/ 	.short	0x0800


	//----- nvinfo : EIATTR_PARAM_CBANK
	.align		4
        /*10b0*/ 	.byte	0x04, 0x0a
        /*10b2*/ 	.short	(.L_55 - .L_54)
	.align		4
.L_54:
        /*10b4*/ 	.word	index@(.nv.constant0._ZN7cutlass13device_kernelINS_4gemm6kernel13GemmUniversalIN4cute5tupleIJiiiiEEENS1_10collective13CollectiveMmaINS1_35MainloopSm100TmaUmmaWarpSpecializedILi33ELi2ELi4ENS5_IJNS4_1CILi2EEESB_NSA_ILi1EEEEEEEENS5_IJNSA_ILi128EEENSA_ILi64EEENSA_ILi16EEEEEEfNS5_IJlSC_lEEEfSJ_NS4_8TiledMMAINS4_8MMA_AtomIJNS4_23SM100_MMA_TF32_2x1SM_SSINS_10tfloat32_tESN_fLi128ELi64ELNS4_4UMMA5MajorE0ELSP_0ELNSO_7ScaleInE0ELSQ_0EEEEEENS4_6LayoutINS5_IJSC_SC_SC_EEENS5_IJNSA_ILi0EEESV_SV_EEEEENS5_IJNS4_10UnderscoreESY_SY_EEEEENS4_28SM100_TMA_2SM_LOAD_MULTICASTENS4_14ComposedLayoutINS4_7SwizzleILi2ELi4ELi3EEENS4_18smem_ptr_flag_bitsILi32EEENST_INS5_IJNSA_ILi8EEESH_EEENS5_IJSH_SC_EEEEEEEvNS4_8identityENS4_18SM100_TMA_2SM_LOADES1B_vS1C_EENS_8epilogue10collective18CollectiveEpilogueINS1F_23Sm100TmaWarpSpecializedILi3ELi2ELi16ELb1ELb0EEEJNS5_IJSG_SG_SH_EEENS5_IJNST_ISG_SC_EENST_INS5_IJSH_SB_EEENS5_IJSC_NSA_ILi32EEEEEEEEEEEfSJ_fSJ_NS1F_6fusion15FusionCallbacksIS1J_NS1R_17LinearCombinationIffffLNS_15FloatRoundStyleE2EEES1K_S1Q_JEEENS4_5SM1004TMEM4LOAD26SM100_TMEM_LOAD_32dp32b16xENS4_13SM90_TMA_LOADES1B_NS4_39AutoVectorizingCopyWithAssumedAlignmentILi128EEENS4_14SM90_TMA_STOREES1B_S23_S23_EEEvvEEEEvNT_6ParamsE)
        /*10b8*/ 	.short	0x0380
        /*10ba*/ 	.short	0x0800


	//----- nvinfo : EIATTR_SW_WAR
	.align		4
.L_55:
        /*10bc*/ 	.byte	0x04, 0x36
        /*10be*/ 	.short	(.L_57 - .L_56)
.L_56:
        /*10c0*/ 	.word	0x00000008
.L_57:


//--------------------- .nv.callgraph             --------------------------
	.section	.nv.callgraph,"",@"SHT_CUDA_CALLGRAPH"
	.align	4
	.sectionentsize	8
	.align		4
        /*0000*/ 	.word	0x00000000
	.align		4
        /*0004*/ 	.word	0xffffffff
	.align		4
        /*0008*/ 	.word	index@(_ZN7cutlass13device_kernelINS_4gemm6kernel13GemmUniversalIN4cute5tupleIJiiiiEEENS1_10collective13CollectiveMmaINS1_35MainloopSm100TmaUmmaWarpSpecializedILi33ELi2ELi4ENS5_IJNS4_1CILi2EEESB_NSA_ILi1EEEEEEEENS5_IJNSA_ILi128EEENSA_ILi64EEENSA_ILi16EEEEEEfNS5_IJlSC_lEEEfSJ_NS4_8TiledMMAINS4_8MMA_AtomIJNS4_23SM100_MMA_TF32_2x1SM_SSINS_10tfloat32_tESN_fLi128ELi64ELNS4_4UMMA5MajorE0ELSP_0ELNSO_7ScaleInE0ELSQ_0EEEEEENS4_6LayoutINS5_IJSC_SC_SC_EEENS5_IJNSA_ILi0EEESV_SV_EEEEENS5_IJNS4_10UnderscoreESY_SY_EEEEENS4_28SM100_TMA_2SM_LOAD_MULTICASTENS4_14ComposedLayoutINS4_7SwizzleILi2ELi4ELi3EEENS4_18smem_ptr_flag_bitsILi32EEENST_INS5_IJNSA_ILi8EEESH_EEENS5_IJSH_SC_EEEEEEEvNS4_8identityENS4_18SM100_TMA_2SM_LOADES1B_vS1C_EENS_8epilogue10collective18CollectiveEpilogueINS1F_23Sm100TmaWarpSpecializedILi3ELi2ELi16ELb1ELb0EEEJNS5_IJSG_SG_SH_EEENS5_IJNST_ISG_SC_EENST_INS5_IJSH_SB_EEENS5_IJSC_NSA_ILi32EEEEEEEEEEEfSJ_fSJ_NS1F_6fusion15FusionCallbacksIS1J_NS1R_17LinearCombinationIffffLNS_15FloatRoundStyleE2EEES1K_S1Q_JEEENS4_5SM1004TMEM4LOAD26SM100_TMEM_LOAD_32dp32b16xENS4_13SM90_TMA_LOADES1B_NS4_39AutoVectorizingCopyWithAssumedAlignmentILi128EEENS4_14SM90_TMA_STOREES1B_S23_S23_EEEvvEEEEvNT_6ParamsE)
	.align		4
        /*000c*/ 	.word	index@(__assertfail)
	.align		4
        /*0010*/ 	.word	0x00000000
	.align		4
        /*0014*/ 	.word	0xfffffffe
	.align		4
        /*0018*/ 	.word	0x00000000
	.align		4
        /*001c*/ 	.word	0xfffffffd
	.align		4
        /*0020*/ 	.word	0x00000000
	.align		4
        /*0024*/ 	.word	0xfffffffc


//--------------------- .nv.constant4             --------------------------
	.section	.nv.constant4,"a",@progbits
	.align	8
	.align		8
.nv.constant4:
        /*0000*/ 	.dword	__assertfail
	.align		8
        /*0008*/ 	.dword	__unnamed_1
	.align		8
        /*0010*/ 	.dword	__unnamed_2
	.align		8
        /*0018*/ 	.dword	_ZN39_INTERNAL_309b1449_4_k_cu_2201f4f7_27884cuda3std3__45__cpo5beginE
	.align		8
        /*0020*/ 	.dword	_ZN39_INTERNAL_309b1449_4_k_cu_2201f4f7_27884cuda3std3__45__cpo3endE
	.align		8
        /*0028*/ 	.dword	_ZN39_INTERNAL_309b1449_4_k_cu_2201f4f7_27884cuda3std3__45__cpo6cbeginE
	.align		8
        /*0030*/ 	.dword	_ZN39_INTERNAL_309b1449_4_k_cu_2201f4f7_27884cuda3std3__45__cpo4cendE
	.align		8
        /*0038*/ 	.dword	_ZN39_INTERNAL_309b1449_4_k_cu_2201f4f7_27884cuda3std3__441_GLOBAL__N__309b1449_4_k_cu_2201f4f7_27886ignoreE
	.align		8
        /*0040*/ 	.dword	_ZN39_INTERNAL_309b1449_4_k_cu_2201f4f7_27884cuda3std3__419piecewise_constructE
	.align		8
        /*0048*/ 	.dword	_ZN39_INTERNAL_309b1449_4_k_cu_2201f4f7_27884cuda3std3__48in_placeE
	.align		8
        /*0050*/ 	.dword	_ZN39_INTERNAL_309b1449_4_k_cu_2201f4f7_27884cuda3std6ranges3__45__cpo4swapE
	.align		8
        /*0058*/ 	.dword	_ZN39_INTERNAL_309b1449_4_k_cu_2201f4f7_27884cuda3std6ranges3__45__cpo9iter_moveE
	.align		8
        /*0060*/ 	.dword	_ZN39_INTERNAL_309b1449_4_k_cu_2201f4f7_27884cute7productE
	.align		8
        /*0068*/ 	.dword	_ZN39_INTERNAL_309b1449_4_k_cu_2201f4f7_27884cute1_E
	.align		8
        /*0070*/ 	.dword	$str$25
	.align		8
        /*0078*/ 	.dword	$str$26
	.align		8
        /*0080*/ 	.dword	$str$27
	.align		8
        /*0088*/ 	.dword	$str$28


//--------------------- .text._ZN7cutlass13device_kernelINS_4gemm6kernel13GemmUniversalIN4cute5tupleIJiiiiEEENS1_10collective13CollectiveMmaINS1_35MainloopSm100TmaUmmaWarpSpecializedILi33ELi2ELi4ENS5_IJNS4_1CILi2EEESB_NSA_ILi1EEEEEEEENS5_IJNSA_ILi128EEENSA_ILi64EEENSA_ILi16EEEEEEfNS5_IJlSC_lEEEfSJ_NS4_8TiledMMAINS4_8MMA_AtomIJNS4_23SM100_MMA_TF32_2x1SM_SSINS_10tfloat32_tESN_fLi128ELi64ELNS4_4UMMA5MajorE0ELSP_0ELNSO_7ScaleInE0ELSQ_0EEEEEENS4_6LayoutINS5_IJSC_SC_SC_EEENS5_IJNSA_ILi0EEESV_SV_EEEEENS5_IJNS4_10UnderscoreESY_SY_EEEEENS4_28SM100_TMA_2SM_LOAD_MULTICASTENS4_14ComposedLayoutINS4_7SwizzleILi2ELi4ELi3EEENS4_18smem_ptr_flag_bitsILi32EEENST_INS5_IJNSA_ILi8EEESH_EEENS5_IJSH_SC_EEEEEEEvNS4_8identityENS4_18SM100_TMA_2SM_LOADES1B_vS1C_EENS_8epilogue10collective18CollectiveEpilogueINS1F_23Sm100TmaWarpSpecializedILi3ELi2ELi16ELb1ELb0EEEJNS5_IJSG_SG_SH_EEENS5_IJNST_ISG_SC_EENST_INS5_IJSH_SB_EEENS5_IJSC_NSA_ILi32EEEEEEEEEEEfSJ_fSJ_NS1F_6fusion15FusionCallbacksIS1J_NS1R_17LinearCombinationIffffLNS_15FloatRoundStyleE2EEES1K_S1Q_JEEENS4_5SM1004TMEM4LOAD26SM100_TMEM_LOAD_32dp32b16xENS4_13SM90_TMA_LOADES1B_NS4_39AutoVectorizingCopyWithAssumedAlignmentILi128EEENS4_14SM90_TMA_STOREES1B_S23_S23_EEEvvEEEEvNT_6ParamsE --------------------------
	.section	.text._ZN7cutlass13device_kernelINS_4gemm6kernel13GemmUniversalIN4cute5tupleIJiiiiEEENS1_10collective13CollectiveMmaINS1_35MainloopSm100TmaUmmaWarpSpecializedILi33ELi2ELi4ENS5_IJNS4_1CILi2EEESB_NSA_ILi1EEEEEEEENS5_IJNSA_ILi128EEENSA_ILi64EEENSA_ILi16EEEEEEfNS5_IJlSC_lEEEfSJ_NS4_8TiledMMAINS4_8MMA_AtomIJNS4_23SM100_MMA_TF32_2x1SM_SSINS_10tfloat32_tESN_fLi128ELi64ELNS4_4UMMA5MajorE0ELSP_0ELNSO_7ScaleInE0ELSQ_0EEEEEENS4_6LayoutINS5_IJSC_SC_SC_EEENS5_IJNSA_ILi0EEESV_SV_EEEEENS5_IJNS4_10UnderscoreESY_SY_EEEEENS4_28SM100_TMA_2SM_LOAD_MULTICASTENS4_14ComposedLayoutINS4_7SwizzleILi2ELi4ELi3EEENS4_18smem_ptr_flag_bitsILi32EEENST_INS5_IJNSA_ILi8EEESH_EEENS5_IJSH_SC_EEEEEEEvNS4_8identityENS4_18SM100_TMA_2SM_LOADES1B_vS1C_EENS_8epilogue10collective18CollectiveEpilogueINS1F_23Sm100TmaWarpSpecializedILi3ELi2ELi16ELb1ELb0EEEJNS5_IJSG_SG_SH_EEENS5_IJNST_ISG_SC_EENST_INS5_IJSH_SB_EEENS5_IJSC_NSA_ILi32EEEEEEEEEEEfSJ_fSJ_NS1F_6fusion15FusionCallbacksIS1J_NS1R_17LinearCombinationIffffLNS_15FloatRoundStyleE2EEES1K_S1Q_JEEENS4_5SM1004TMEM4LOAD26SM100_TMEM_LOAD_32dp32b16xENS4_13SM90_TMA_LOADES1B_NS4_39AutoVectorizingCopyWithAssumedAlignmentILi128EEENS4_14SM90_TMA_STOREES1B_S23_S23_EEEvvEEEEvNT_6ParamsE,"ax",@progbits
	.align	128
.text._ZN7cutlass13device_kernelINS_4gemm6kernel13GemmUniversalIN4cute5tupleIJiiiiEEENS1_10collective13CollectiveMmaINS1_35MainloopSm100TmaUmmaWarpSpecializedILi33ELi2ELi4ENS5_IJNS4_1CILi2EEESB_NSA_ILi1EEEEEEEENS5_IJNSA_ILi128EEENSA_ILi64EEENSA_ILi16EEEEEEfNS5_IJlSC_lEEEfSJ_NS4_8TiledMMAINS4_8MMA_AtomIJNS4_23SM100_MMA_TF32_2x1SM_SSINS_10tfloat32_tESN_fLi128ELi64ELNS4_4UMMA5MajorE0ELSP_0ELNSO_7ScaleInE0ELSQ_0EEEEEENS4_6LayoutINS5_IJSC_SC_SC_EEENS5_IJNSA_ILi0EEESV_SV_EEEEENS5_IJNS4_10UnderscoreESY_SY_EEEEENS4_28SM100_TMA_2SM_LOAD_MULTICASTENS4_14ComposedLayoutINS4_7SwizzleILi2ELi4ELi3EEENS4_18smem_ptr_flag_bitsILi32EEENST_INS5_IJNSA_ILi8EEESH_EEENS5_IJSH_SC_EEEEEEEvNS4_8identityENS4_18SM100_TMA_2SM_LOADES1B_vS1C_EENS_8epilogue10collective18CollectiveEpilogueINS1F_23Sm100TmaWarpSpecializedILi3ELi2ELi16ELb1ELb0EEEJNS5_IJSG_SG_SH_EEENS5_IJNST_ISG_SC_EENST_INS5_IJSH_SB_EEENS5_IJSC_NSA_ILi32EEEEEEEEEEEfSJ_fSJ_NS1F_6fusion15FusionCallbacksIS1J_NS1R_17LinearCombinationIffffLNS_15FloatRoundStyleE2EEES1K_S1Q_JEEENS4_5SM1004TMEM4LOAD26SM100_TMEM_LOAD_32dp32b16xENS4_13SM90_TMA_LOADES1B_NS4_39AutoVectorizingCopyWithAssumedAlignmentILi128EEENS4_14SM90_TMA_STOREES1B_S23_S23_EEEvvEEEEvNT_6ParamsE:
        .type           _ZN7cutlass13device_kernelINS_4gemm6kernel13GemmUniversalIN4cute5tupleIJiiiiEEENS1_10collective13CollectiveMmaINS1_35MainloopSm100TmaUmmaWarpSpecializedILi33ELi2ELi4ENS5_IJNS4_1CILi2EEESB_NSA_ILi1EEEEEEEENS5_IJNSA_ILi128EEENSA_ILi64EEENSA_ILi16EEEEEEfNS5_IJlSC_lEEEfSJ_NS4_8TiledMMAINS4_8MMA_AtomIJNS4_23SM100_MMA_TF32_2x1SM_SSINS_10tfloat32_tESN_fLi128ELi64ELNS4_4UMMA5MajorE0ELSP_0ELNSO_7ScaleInE0ELSQ_0EEEEEENS4_6LayoutINS5_IJSC_SC_SC_EEENS5_IJNSA_ILi0EEESV_SV_EEEEENS5_IJNS4_10UnderscoreESY_SY_EEEEENS4_28SM100_TMA_2SM_LOAD_MULTICASTENS4_14ComposedLayoutINS4_7SwizzleILi2ELi4ELi3EEENS4_18smem_ptr_flag_bitsILi32EEENST_INS5_IJNSA_ILi8EEESH_EEENS5_IJSH_SC_EEEEEEEvNS4_8identityENS4_18SM100_TMA_2SM_LOADES1B_vS1C_EENS_8epilogue10collective18CollectiveEpilogueINS1F_23Sm100TmaWarpSpecializedILi3ELi2ELi16ELb1ELb0EEEJNS5_IJSG_SG_SH_EEENS5_IJNST_ISG_SC_EENST_INS5_IJSH_SB_EEENS5_IJSC_NSA_ILi32EEEEEEEEEEEfSJ_fSJ_NS1F_6fusion15FusionCallbacksIS1J_NS1R_17LinearCombinationIffffLNS_15FloatRoundStyleE2EEES1K_S1Q_JEEENS4_5SM1004TMEM4LOAD26SM100_TMEM_LOAD_32dp32b16xENS4_13SM90_TMA_LOADES1B_NS4_39AutoVectorizingCopyWithAssumedAlignmentILi128EEENS4_14SM90_TMA_STOREES1B_S23_S23_EEEvvEEEEvNT_6ParamsE,@function
        .size           _ZN7cutlass13device_kernelINS_4gemm6kernel13GemmUniversalIN4cute5tupleIJiiiiEEENS1_10collective13CollectiveMmaINS1_35MainloopSm100TmaUmmaWarpSpecializedILi33ELi2ELi4ENS5_IJNS4_1CILi2EEESB_NSA_ILi1EEEEEEEENS5_IJNSA_ILi128EEENSA_ILi64EEENSA_ILi16EEEEEEfNS5_IJlSC_lEEEfSJ_NS4_8TiledMMAINS4_8MMA_AtomIJNS4_23SM100_MMA_TF32_2x1SM_SSINS_10tfloat32_tESN_fLi128ELi64ELNS4_4UMMA5MajorE0ELSP_0ELNSO_7ScaleInE0ELSQ_0EEEEEENS4_6LayoutINS5_IJSC_SC_SC_EEENS5_IJNSA_ILi0EEESV_SV_EEEEENS5_IJNS4_10UnderscoreESY_SY_EEEEENS4_28SM100_TMA_2SM_LOAD_MULTICASTENS4_14ComposedLayoutINS4_7SwizzleILi2ELi4ELi3EEENS4_18smem_ptr_flag_bitsILi32EEENST_INS5_IJNSA_ILi8EEESH_EEENS5_IJSH_SC_EEEEEEEvNS4_8identityENS4_18SM100_TMA_2SM_LOADES1B_vS1C_EENS_8epilogue10collective18CollectiveEpilogueINS1F_23Sm100TmaWarpSpecializedILi3ELi2ELi16ELb1ELb0EEEJNS5_IJSG_SG_SH_EEENS5_IJNST_ISG_SC_EENST_INS5_IJSH_SB_EEENS5_IJSC_NSA_ILi32EEEEEEEEEEEfSJ_fSJ_NS1F_6fusion15FusionCallbacksIS1J_NS1R_17LinearCombinationIffffLNS_15FloatRoundStyleE2EEES1K_S1Q_JEEENS4_5SM1004TMEM4LOAD26SM100_TMEM_LOAD_32dp32b16xENS4_13SM90_TMA_LOADES1B_NS4_39AutoVectorizingCopyWithAssumedAlignmentILi128EEENS4_14SM90_TMA_STOREES1B_S23_S23_EEEvvEEEEvNT_6ParamsE,(.L_x_263 - _ZN7cutlass13device_kernelINS_4gemm6kernel13GemmUniversalIN4cute5tupleIJiiiiEEENS1_10collective13CollectiveMmaINS1_35MainloopSm100TmaUmmaWarpSpecializedILi33ELi2ELi4ENS5_IJNS4_1CILi2EEESB_NSA_ILi1EEEEEEEENS5_IJNSA_ILi128EEENSA_ILi64EEENSA_ILi16EEEEEEfNS5_IJlSC_lEEEfSJ_NS4_8TiledMMAINS4_8MMA_AtomIJNS4_23SM100_MMA_TF32_2x1SM_SSINS_10tfloat32_tESN_fLi128ELi64ELNS4_4UMMA5MajorE0ELSP_0ELNSO_7ScaleInE0ELSQ_0EEEEEENS4_6LayoutINS5_IJSC_SC_SC_EEENS5_IJNSA_ILi0EEESV_SV_EEEEENS5_IJNS4_10UnderscoreESY_SY_EEEEENS4_28SM100_TMA_2SM_LOAD_MULTICASTENS4_14ComposedLayoutINS4_7SwizzleILi2ELi4ELi3EEENS4_18smem_ptr_flag_bitsILi32EEENST_INS5_IJNSA_ILi8EEESH_EEENS5_IJSH_SC_EEEEEEEvNS4_8identityENS4_18SM100_TMA_2SM_LOADES1B_vS1C_EENS_8epilogue10collective18CollectiveEpilogueINS1F_23Sm100TmaWarpSpecializedILi3ELi2ELi16ELb1ELb0EEEJNS5_IJSG_SG_SH_EEENS5_IJNST_ISG_SC_EENST_INS5_IJSH_SB_EEENS5_IJSC_NSA_ILi32EEEEEEEEEEEfSJ_fSJ_NS1F_6fusion15FusionCallbacksIS1J_NS1R_17LinearCombinationIffffLNS_15FloatRoundStyleE2EEES1K_S1Q_JEEENS4_5SM1004TMEM4LOAD26SM100_TMEM_LOAD_32dp32b16xENS4_13SM90_TMA_LOADES1B_NS4_39AutoVectorizingCopyWithAssumedAlignmentILi128EEENS4_14SM90_TMA_STOREES1B_S23_S23_EEEvvEEEEvNT_6ParamsE)
        .other          _ZN7cutlass13device_kernelINS_4gemm6kernel13GemmUniversalIN4cute5tupleIJiiiiEEENS1_10collective13CollectiveMmaINS1_35MainloopSm100TmaUmmaWarpSpecializedILi33ELi2ELi4ENS5_IJNS4_1CILi2EEESB_NSA_ILi1EEEEEEEENS5_IJNSA_ILi128EEENSA_ILi64EEENSA_ILi16EEEEEEfNS5_IJlSC_lEEEfSJ_NS4_8TiledMMAINS4_8MMA_AtomIJNS4_23SM100_MMA_TF32_2x1SM_SSINS_10tfloat32_tESN_fLi128ELi64ELNS4_4UMMA5MajorE0ELSP_0ELNSO_7ScaleInE0ELSQ_0EEEEEENS4_6LayoutINS5_IJSC_SC_SC_EEENS5_IJNSA_ILi0EEESV_SV_EEEEENS5_IJNS4_10UnderscoreESY_SY_EEEEENS4_28SM100_TMA_2SM_LOAD_MULTICASTENS4_14ComposedLayoutINS4_7SwizzleILi2ELi4ELi3EEENS4_18smem_ptr_flag_bitsILi32EEENST_INS5_IJNSA_ILi8EEESH_EEENS5_IJSH_SC_EEEEEEEvNS4_8identityENS4_18SM100_TMA_2SM_LOADES1B_vS1C_EENS_8epilogue10collective18CollectiveEpilogueINS1F_23Sm100TmaWarpSpecializedILi3ELi2ELi16ELb1ELb0EEEJNS5_IJSG_SG_SH_EEENS5_IJNST_ISG_SC_EENST_INS5_IJSH_SB_EEENS5_IJSC_NSA_ILi32EEEEEEEEEEEfSJ_fSJ_NS1F_6fusion15FusionCallbacksIS1J_NS1R_17LinearCombinationIffffLNS_15FloatRoundStyleE2EEES1K_S1Q_JEEENS4_5SM1004TMEM4LOAD26SM100_TMEM_LOAD_32dp32b16xENS4_13SM90_TMA_LOADES1B_NS4_39AutoVectorizingCopyWithAssumedAlignmentILi128EEENS4_14SM90_TMA_STOREES1B_S23_S23_EEEvvEEEEvNT_6ParamsE,@"STO_CUDA_ENTRY STV_DEFAULT"
_ZN7cutlass13device_kernelINS_4gemm6kernel13GemmUniversalIN4cute5tupleIJiiiiEEENS1_10collective13CollectiveMmaINS1_35MainloopSm100TmaUmmaWarpSpecializedILi33ELi2ELi4ENS5_IJNS4_1CILi2EEESB_NSA_ILi1EEEEEEEENS5_IJNSA_ILi128EEENSA_ILi64EEENSA_ILi16EEEEEEfNS5_IJlSC_lEEEfSJ_NS4_8TiledMMAINS4_8MMA_AtomIJNS4_23SM100_MMA_TF32_2x1SM_SSINS_10tfloat32_tESN_fLi128ELi64ELNS4_4UMMA5MajorE0ELSP_0ELNSO_7ScaleInE0ELSQ_0EEEEEENS4_6LayoutINS5_IJSC_SC_SC_EEENS5_IJNSA_ILi0EEESV_SV_EEEEENS5_IJNS4_10UnderscoreESY_SY_EEEEENS4_28SM100_TMA_2SM_LOAD_MULTICASTENS4_14ComposedLayoutINS4_7SwizzleILi2ELi4ELi3EEENS4_18smem_ptr_flag_bitsILi32EEENST_INS5_IJNSA_ILi8EEESH_EEENS5_IJSH_SC_EEEEEEEvNS4_8identityENS4_18SM100_TMA_2SM_LOADES1B_vS1C_EENS_8epilogue10collective18CollectiveEpilogueINS1F_23Sm100TmaWarpSpecializedILi3ELi2ELi16ELb1ELb0EEEJNS5_IJSG_SG_SH_EEENS5_IJNST_ISG_SC_EENST_INS5_IJSH_SB_EEENS5_IJSC_NSA_ILi32EEEEEEEEEEEfSJ_fSJ_NS1F_6fusion15FusionCallbacksIS1J_NS1R_17LinearCombinationIffffLNS_15FloatRoundStyleE2EEES1K_S1Q_JEEENS4_5SM1004TMEM4LOAD26SM100_TMEM_LOAD_32dp32b16xENS4_13SM90_TMA_LOADES1B_NS4_39AutoVectorizingCopyWithAssumedAlignmentILi128EEENS4_14SM90_TMA_STOREES1B_S23_S23_EEEvvEEEEvNT_6ParamsE:
[----:B------:R-:W1:Y:S01]  /*0000*/  LDC R1, c[0x0][0x37c] ;  /* 0x0000df00ff017b82 */ /* 0x000e620000000800 */
[----:B------:R-:W2:Y:S01]  /*0010*/  S2R R69, SR_TID.X ;  /* 0x0000000000457919 */ /* 0x000ea20000002100 */
[----:B------:R-:W3:Y:S06]  /*0020*/  LDCU.64 UR8, c[0x0][0x890] ;  /* 0x00011200ff0877ac */ /* 0x000eec0008000a00 */
[----:B------:R-:W4:Y:S01]  /*0030*/  S2UR UR4, SR_CgaCtaId ;  /* 0x00000000000479c3 */ /* 0x000f220000008800 */
[----:B------:R-:W-:Y:S02]  /*0040*/  PRMT R27, RZ, 0x7610, R27 ;  /* 0x00007610ff1b7816 */ /* 0x000fe4000000001b */
[----:B------:R-:W-:Y:S01]  /*0050*/  ELECT P1, URZ, PT ;  /* 0x0000000000ff782f */ /* 0x000fe20003820000 */
[----:B---3--:R-:W-:-:S04]  /*0060*/  UISETP.NE.U32.AND UP0, UPT, UR8, URZ, UPT ;  /* 0x000000ff0800728c */ /* 0x008fc8000bf05070 */
[----:B------:R-:W-:Y:S02]  /*0070*/  UISETP.NE.AND.EX UP0, UPT, UR9, URZ, UPT, UP0 ;  /* 0x000000ff0900728c */ /* 0x000fe4000bf05300 */
[----:B----4-:R-:W-:Y:S02]  /*0080*/  ULOP3.LUT UR33, UR4, 0x1, URZ, 0xc0, !UPT ;  /* 0x0000000104217892 */ /* 0x010fe4000f8ec0ff */
[----:B------:R-:W-:Y:S01]  /*0090*/  ULOP3.LUT UR34, UR4, 0x1, URZ, 0x3c, !UPT ;  /* 0x0000000104227892 */ /* 0x000fe2000f8e3cff */
[----:B--2---:R-:W-:-:S05]  /*00a0*/  SHF.R.U32.HI R64, RZ, 0x5, R69 ;  /* 0x00000005ff407819 */ /* 0x004fca0000011645 */
[----:B------:R-:W2:Y:S02]  /*00b0*/  SHFL.IDX PT, R0, R64, RZ, 0x1f ;  /* 0x00001fff40007589 */ /* 0x000ea400000e0000 */
[----:B--2---:R-:W-:Y:S01]  /*00c0*/  R2UR UR13, R0 ;  /* 0x00000000000d72ca */ /* 0x004fe200000e0000 */
[----:B-1----:R-:W-:-:S14]  /*00d0*/  BRA.U UP0, `(.L_x_0) ;  /* 0x0000000100307547 */ /* 0x002fdc000b800000 */
[----:B------:R-:W1:Y:S02]  /*00e0*/  LDCU.64 UR4, c[0x0][0x888] ;  /* 0x00011100ff0477ac */ /* 0x000e640008000a00 */
[----:B-1----:R-:W-:-:S04]  /*00f0*/  UISETP.NE.U32.AND UP0, UPT, UR4, URZ, UPT ;  /* 0x000000ff0400728c */ /* 0x002fc8000bf05070 */
[----:B------:R-:W-:-:S09]  /*0100*/  UISETP.NE.AND.EX UP0, UPT, UR5, URZ, UPT, UP0 ;  /* 0x000000ff0500728c */ /* 0x000fd2000bf05300 */
[----:B------:R-:W-:Y:S05]  /*0110*/  BRA.U !UP0, `(.L_x_1) ;  /* 0x0000000108147547 */ /* 0x000fea000b800000 */
[----:B------:R-:W1:Y:S01]  /*0120*/  LDC.64 R2, c[0x0][0x888] ;  /* 0x00022200ff027b82 */ /* 0x000e620000000a00 */
[----:B------:R-:W1:Y:S02]  /*0130*/  LDCU.64 UR4, c[0x0][0x358] ;  /* 0x00006b00ff0477ac */ /* 0x000e640008000a00 */
[----:B-1----:R1:W5:Y:S01]  /*0140*/  LDG.E R26, desc[UR4][R2.64] ;  /* 0x00000004021a7981 */ /* 0x002362000c1e1900 */
[----:B------:R-:W-:Y:S01]  /*0150*/  HFMA2 R27, -RZ, RZ, 0, 5.9604644775390625e-08 ;  /* 0x00000001ff1b7431 */ /* 0x000fe200000001ff */
[----:B------:R-:W-:Y:S05]  /*0160*/  BRA `(.L_x_0) ;  /* 0x00000000000c7947 */ /* 0x000fea0003800000 */
.L_x_1:
[----:B------:R-:W1:Y:S01]  /*0170*/  LDCU UR4, c[0x0][0x880] ;  /* 0x00011000ff0477ac */ /* 0x000e620008000800 */
[----:B------:R-:W-:Y:S01]  /*0180*/  HFMA2 R27, -RZ, RZ, 0, 5.9604644775390625e-08 ;  /* 0x00000001ff1b7431 */ /* 0x000fe200000001ff */
[----:B-1----:R-:W-:-:S07]  /*0190*/  MOV R26, UR4 ;  /* 0x00000004001a7c02 */ /* 0x002fce0008000f00 */
.L_x_0:
[----:B------:R-:W2:Y:S02]  /*01a0*/  LDCU.64 UR4, c[0x0][0x8b0] ;  /* 0x00011600ff0477ac */ /* 0x000ea40008000a00 */
[----:B--2---:R-:W-:-:S04]  /*01b0*/  UISETP.NE.U32.AND UP0, UPT, UR4, URZ, UPT ;  /* 0x000000ff0400728c */ /* 0x004fc8000bf05070 */
[----:B------:R-:W-:-:S09]  /*01c0*/  UISETP.NE.AND.EX UP0, UPT, UR5, URZ, UPT, UP0 ;  /* 0x000000ff0500728c */ /* 0x000fd2000bf05300 */
[----:B------:R-:W-:Y:S05]  /*01d0*/  BRA.U UP0, `(.L_x_2) ;  /* 0x0000000100287547 */ /* 0x000fea000b800000 */
[----:B------:R-:W2:Y:S02]  /*01e0*/  LDCU.64 UR4, c[0x0][0x8a8] ;  /* 0x00011500ff0477ac */ /* 0x000ea40008000a00 */
[----:B--2---:R-:W-:-:S04]  /*01f0*/  UISETP.NE.U32.AND UP0, UPT, UR4, URZ, UPT ;  /* 0x000000ff0400728c */ /* 0x004fc8000bf05070 */
[----:B------:R-:W-:-:S09]  /*0200*/  UISETP.NE.AND.EX UP0, UPT, UR5, URZ, UPT, UP0 ;  /* 0x000000ff0500728c */ /* 0x000fd2000bf05300 */
[----:B------:R-:W-:Y:S05]  /*0210*/  BRA.U !UP0, `(.L_x_3) ;  /* 0x0000000108107547 */ /* 0x000fea000b800000 */
[----:B------:R-:W2:Y:S01]  /*0220*/  LDC.64 R24, c[0x0][0x8a8] ;  /* 0x00022a00ff187b82 */ /* 0x000ea20000000a00 */
[----:B------:R-:W2:Y:S02]  /*0230*/  LDCU.64 UR4, c[0x0][0x358] ;  /* 0x00006b00ff0477ac */ /* 0x000ea40008000a00 */
[----:B--2---:R2:W5:Y:S01]  /*0240*/  LDG.E R24, desc[UR4][R24.64] ;  /* 0x0000000418187981 */ /* 0x004562000c1e1900 */
[----:B------:R-:W-:Y:S05]  /*0250*/  BRA `(.L_x_2) ;  /* 0x0000000000087947 */ /* 0x000fea0003800000 */
.L_x_3:
[----:B------:R-:W2:Y:S02]  /*0260*/  LDCU UR4, c[0x0][0x8a0] ;  /* 0x00011400ff0477ac */ /* 0x000ea40008000800 */
[----:B--2---:R-:W-:Y:S02]  /*0270*/  MOV R24, UR4 ;  /* 0x0000000400187c02 */ /* 0x004fe40008000f00 */
.L_x_2:
[----:B------:R-:W-:Y:S01]  /*0280*/  IMAD.U32 R0, RZ, RZ, UR13 ;  /* 0x0000000dff007e24 */ /* 0x000fe2000f8e00ff */
[----:B------:R-:W-:Y:S04]  /*0290*/  BSSY.RECONVERGENT B0, `(.L_x_4) ;  /* 0x000000c000007945 */ /* 0x000fe80003800200 */
[C---:B------:R-:W-:Y:S02]  /*02a0*/  ISETP.NE.OR P2, PT, R0.reuse, 0x1, !P1 ;  /* 0x000000010000780c */ /* 0x040fe40004f45670 */
[----:B------:R-:W-:-:S11]  /*02b0*/  ISETP.NE.OR P0, PT, R0, 0x3, !P1 ;  /* 0x000000030000780c */ /* 0x000fd60004f05670 */
[----:B------:R-:W-:Y:S05]  /*02c0*/  @P2 BRA `(.L_x_5) ;  /* 0x0000000000202947 */ /* 0x000fea0003800000 */
[----:B------:R-:W3:Y:S02]  /*02d0*/  LDCU.64 UR4, c[0x0][0x348] ;  /* 0x00006900ff0477ac */ /* 0x000ee40008000a00 */
[----:B---3--:R-:W-:Y:S02]  /*02e0*/  UIADD3 UR6, UP1, UPT, UR4, 0x80, URZ ;  /* 0x0000008004067890 */ /* 0x008fe4000ff3e0ff */
[----:B------:R-:W-:Y:S02]  /*02f0*/  UIADD3 UR4, UP0, UPT, UR4, 0x180, URZ ;  /* 0x0000018004047890 */ /* 0x000fe4000ff1e0ff */
[----:B------:R-:W-:Y:S02]  /*0300*/  UIADD3.X UR7, UPT, UPT, URZ, UR5, URZ, UP1, !UPT ;  /* 0x00000005ff077290 */ /* 0x000fe40008ffe4ff */
[----:B------:R-:W-:-:S07]  /*0310*/  UIADD3.X UR5, UPT, UPT, URZ, UR5, URZ, UP0, !UPT ;  /* 0x00000005ff057290 */ /* 0x000fce00087fe4ff */
[----:B------:R3:W-:Y:S02]  /*0320*/  UTMACCTL.PF [UR6] ;  /* 0x00000000060079b9 */ /* 0x0007e40008040000 */
[----:B------:R3:W-:Y:S02]  /*0330*/  UTMACCTL.PF [UR4] ;  /* 0x00000000040079b9 */ /* 0x0007e40008040000 */
[----:B---3--:R-:W-:Y:S01]  /*0340*/  NOP ;  /* 0x0000000000007918 */ /* 0x008fe20000000000 */
.L_x_5:
[----:B------:R-:W-:Y:S05]  /*0350*/  BSYNC.RECONVERGENT B0 ;  /* 0x0000000000007941 */ /* 0x000fea0003800200 */
.L_x_4:
[----:B------:R-:W-:Y:S04]  /*0360*/  BSSY.RECONVERGENT B0, `(.L_x_6) ;  /* 0x000000a000007945 */ /* 0x000fe80003800200 */
        /* <DEDUP_REMOVED lines=9> */
.L_x_7:
[----:B------:R-:W-:Y:S05]  /*0400*/  BSYNC.RECONVERGENT B0 ;  /* 0x0000000000007941 */ /* 0x000fea0003800200 */
.L_x_6:
[----:B------:R-:W3:Y:S01]  /*0410*/  LDCU.64 UR4, c[0x0][0x888] ;  /* 0x00011100ff0477ac */ /* 0x000ee20008000a00 */
[----:B------:R-:W-:Y:S02]  /*0420*/  UISETP.EQ.U32.AND UP1, UPT, UR8, URZ, UPT ;  /* 0x000000ff0800728c */ /* 0x000fe4000bf22070 */
[----:B------:R-:W-:Y:S02]  /*0430*/  UPLOP3.LUT UP3, UPT, UPT, UPT, UPT, 0x80, 0x8 ;  /* 0x000000000008789c */ /* 0x000fe40003f6f070 */
[----:B---3--:R-:W-:-:S04]  /*0440*/  UISETP.NE.U32.AND UP0, UPT, UR4, URZ, UPT ;  /* 0x000000ff0400728c */ /* 0x008fc8000bf05070 */
[----:B------:R-:W-:-:S04]  /*0450*/  UISETP.NE.AND.EX UP0, UPT, UR5, URZ, UPT, UP0 ;  /* 0x000000ff0500728c */ /* 0x000fc8000bf05300 */
[----:B------:R-:W-:-:S04]  /*0460*/  UISETP.EQ.OR.EX UP2, UPT, UR9, URZ, !UP0, UP1 ;  /* 0x000000ff0900728c */ /* 0x000fc8000c742710 */
[----:B------:R-:W-:-:S06]  /*0470*/  UP2UR UR4, UPR, URZ, 0x4 ;  /* 0x00000004ff047883 */ /* 0x000fcc0008000000 */
[----:B------:R-:W-:Y:S01]  /*0480*/  MOV R66, UR4 ;  /* 0x0000000400427c02 */ /* 0x000fe20008000f00 */
[----:B------:R-:W-:Y:S06]  /*0490*/  BRA.U !UP2, `(.L_x_8) ;  /* 0x000000010a207547 */ /* 0x000fec000b800000 */
[----:B------:R-:W-:Y:S01]  /*04a0*/  UISETP.NE.U32.AND UP1, UPT, UR8, URZ, UPT ;  /* 0x000000ff0800728c */ /* 0x000fe2000bf25070 */
[----:B-----5:R-:W-:Y:S01]  /*04b0*/  FSETP.NEU.AND P0, PT, R26, RZ, PT ;  /* 0x000000ff1a00720b */ /* 0x020fe20003f0d000 */
[----:B------:R-:W-:Y:S02]  /*04c0*/  USEL UR4, URZ, 0xffffffff, UP0 ;  /* 0xffffffffff047887 */ /* 0x000fe40008000000 */
[----:B------:R-:W-:-:S10]  /*04d0*/  UISETP.NE.AND.EX UP1, UPT, UR9, URZ, UPT, UP1 ;  /* 0x000000ff0900728c */ /* 0x000fd4000bf25310 */
[----:B------:R-:W-:Y:S01]  /*04e0*/  VOTEU.ANY UP0, P0 ;  /* 0x0000000000ff7886 */ /* 0x000fe20000000100 */
[----:B------:R-:W-:-:S04]  /*04f0*/  @!UP1 USEL UR4, URZ, 0xffffffff, UP0 ;  /* 0xffffffffff049887 */ /* 0x000fc80008000000 */
[----:B------:R-:W-:-:S04]  /*0500*/  ULOP3.LUT UR4, UR4, 0x1, URZ, 0xc0, !UPT ;  /* 0x0000000104047892 */ /* 0x000fc8000f8ec0ff */
[----:B------:R-:W-:-:S11]  /*0510*/  UISETP.NE.U32.AND UP3, UPT, UR4, 0x1, UPT ;  /* 0x000000010400788c */ /* 0x000fd6000bf65070 */
.L_x_8:
[----:B------:R-:W3:Y:S01]  /*0520*/  SHFL.IDX PT, R0, R64, RZ, 0x1f ;  /* 0x00001fff40007589 */ /* 0x000ee200000e0000 */
[----:B------:R-:W-:-:S04]  /*0530*/  UISETP.NE.AND UP0, UPT, UR13, 0x2, UPT ;  /* 0x000000020d00788c */ /* 0x000fc8000bf05270 */
[----:B------:R-:W-:Y:S02]  /*0540*/  UISETP.EQ.AND UP1, UPT, UR33, URZ, !UP0 ;  /* 0x000000ff2100728c */ /* 0x000fe4000c722270 */
[----:B------:R-:W-:-:S04]  /*0550*/  USEL UR43, URZ, 0x1, UP0 ;  /* 0x00000001ff2b7887 */ /* 0x000fc80008000000 */
[----:B------:R-:W-:Y:S02]  /*0560*/  PLOP3.LUT P3, PT, P1, PT, UP1, 0x80, 0x8 ;  /* 0x000000000008781c */ /* 0x000fe40000f6f018 */
[----:B---3--:R-:W-:-:S13]  /*0570*/  ISETP.NE.AND P0, PT, R0, RZ, PT ;  /* 0x000000ff0000720c */ /* 0x008fda0003f05270 */
[----:B------:R-:W-:Y:S05]  /*0580*/  @P0 BRA `(.L_x_9) ;  /* 0x00000004004c0947 */ /* 0x000fea0003800000 */
[----:B------:R-:W-:Y:S01]  /*0590*/  ELECT P0, URZ, PT ;  /* 0x0000000000ff782f */ /* 0x000fe20003800000 */
[----:B------:R-:W-:-:S12]  /*05a0*/  BSSY.RECONVERGENT B0, `(.L_x_9) ;  /* 0x0000051000007945 */ /* 0x000fd80003800200 */
[----:B------:R-:W-:Y:S05]  /*05b0*/  @!P0 BRA `(.L_x_10) ;  /* 0x00000004003c8947 */ /* 0x000fea0003800000 */
[----:B------:R-:W3:Y:S01]  /*05c0*/  S2UR UR5, SR_CgaCtaId ;  /* 0x00000000000579c3 */ /* 0x000ee20000008800 */
[----:B------:R-:W-:Y:S01]  /*05d0*/  UMOV UR4, 0x400 ;  /* 0x0000040000047882 */ /* 0x000fe20000000000 */
[----:B------:R-:W-:Y:S01]  /*05e0*/  UMOV UR8, 0x1 ;  /* 0x0000000100087882 */ /* 0x000fe20000000000 */
[----:B------:R-:W-:Y:S01]  /*05f0*/  UMOV UR6, 0x2 ;  /* 0x0000000200067882 */ /* 0x000fe20000000000 */
[----:B------:R-:W-:-:S04]  /*0600*/  UIADD3 UR8, UPT, UPT, -UR8, 0x100000, URZ ;  /* 0x0010000008087890 */ /* 0x000fc8000fffe1ff */
[----:B------:R-:W-:Y:S02]  /*0610*/  USHF.L.U32 UR9, UR8, 0xb, URZ ;  /* 0x0000000b08097899 */ /* 0x000fe400080006ff */
[----:B------:R-:W-:Y:S02]  /*0620*/  USHF.L.U32 UR8, UR8, 0x1, URZ ;  /* 0x0000000108087899 */ /* 0x000fe400080006ff */
[----:B------:R-:W-:-:S04]  /*0630*/  UIADD3 UR6, UPT, UPT, -UR6, 0x100000, URZ ;  /* 0x0010000006067890 */ /* 0x000fc8000fffe1ff */
[----:B------:R-:W-:Y:S02]  /*0640*/  USHF.L.U32 UR7, UR6, 0xb, URZ ;  /* 0x0000000b06077899 */ /* 0x000fe400080006ff */
[----:B------:R-:W-:Y:S02]  /*0650*/  USHF.L.U32 UR6, UR6, 0x1, URZ ;  /* 0x0000000106067899 */ /* 0x000fe400080006ff */
[----:B---3--:R-:W-:Y:S01]  /*0660*/  ULEA UR4, UR5, UR4, 0x18 ;  /* 0x0000000405047291 */ /* 0x008fe2000f8ec0ff */
[----:B------:R-:W3:Y:S11]  /*0670*/  FENCE.VIEW.ASYNC.S ;  /* 0x00000000000073c6 */ /* 0x000ef60000000000 */
[----:B---3--:R3:W4:Y:S01]  /*0680*/  SYNCS.EXCH.64 URZ, [UR4], UR8 ;  /* 0x0000000804ff75b2 */ /* 0x0087220008000100 */
[----:B------:R3:W1:Y:S01]  /*0690*/  SYNCS.EXCH.64 URZ, [UR4+0x108], UR6 ;  /* 0x0001080604ff75b2 */ /* 0x0006620008000100 */
        /* <DEDUP_REMOVED lines=63> */
[----:B------:R3:W1:Y:S02]  /*0a90*/  SYNCS.EXCH.64 URZ, [UR4+0x208], UR6 ;  /* 0x0002080604ff75b2 */ /* 0x0006640008000100 */
[----:B---34-:R-:W-:Y:S01]  /*0aa0*/  NOP ;  /* 0x0000000000007918 */ /* 0x018fe20000000000 */
.L_x_10:
[----:B------:R-:W-:Y:S05]  /*0ab0*/  BSYNC.RECONVERGENT B0 ;  /* 0x0000000000007941 */ /* 0x000fea0003800200 */
.L_x_9:
[----:B------:R-:W3:Y:S01]  /*0ac0*/  SHFL.IDX PT, R0, R64, RZ, 0x1f ;  /* 0x00001fff40007589 */ /* 0x000ee200000e0000 */
[----:B------:R-:W-:Y:S01]  /*0ad0*/  NOP ;  /* 0x0000000000007918 */ /* 0x000fe20000000000 */
[----:B---3--:R-:W-:-:S13]  /*0ae0*/  ISETP.NE.AND P0, PT, R0, 0x1, PT ;  /* 0x000000010000780c */ /* 0x008fda0003f05270 */
[----:B------:R-:W-:Y:S05]  /*0af0*/  @P0 BRA `(.L_x_11) ;  /* 0x0000000000500947 */ /* 0x000fea0003800000 */
        /* <DEDUP_REMOVED lines=9> */
[----:B------:R-:W-:Y:S01]  /*0b90*/  USHF.L.U32 UR6, UR6, 0x1, URZ ;  /* 0x0000000106067899 */ /* 0x000fe200080006ff */
[----:B------:R-:W-:Y:S01]  /*0ba0*/  ELECT P0, URZ, PT ;  /* 0x0000000000ff782f */ /* 0x000fe20003800000 */
[----:B---3--:R-:W-:Y:S01]  /*0bb0*/  ULEA UR4, UR5, UR4, 0x18 ;  /* 0x0000000405047291 */ /* 0x008fe2000f8ec0ff */
[----:B------:R-:W3:Y:S11]  /*0bc0*/  FENCE.VIEW.ASYNC.S ;  /* 0x00000000000073c6 */ /* 0x000ef60000000000 */
[----:B---3--:R3:W4:Y:S01]  /*0bd0*/  SYNCS.EXCH.64 URZ, [UR4+0x210], UR8 ;  /* 0x0002100804ff75b2 */ /* 0x0087220008000100 */
[----:B------:R3:W1:Y:S01]  /*0be0*/  SYNCS.EXCH.64 URZ, [UR4+0x228], UR6 ;  /* 0x0002280604ff75b2 */ /* 0x0006620008000100 */
[----:B------:R3:W1:Y:S01]  /*0bf0*/  SYNCS.EXCH.64 URZ, [UR4+0x218], UR8 ;  /* 0x0002180804ff75b2 */ /* 0x0006620008000100 */
[----:B------:R3:W1:Y:S01]  /*0c00*/  SYNCS.EXCH.64 URZ, [UR4+0x230], UR6 ;  /* 0x0002300604ff75b2 */ /* 0x0006620008000100 */
[----:B------:R3:W1:Y:S01]  /*0c10*/  SYNCS.EXCH.64 URZ, [UR4+0x220], UR8 ;  /* 0x0002200804ff75b2 */ /* 0x0006620008000100 */
[----:B------:R3:W1:Y:S01]  /*0c20*/  SYNCS.EXCH.64 URZ, [UR4+0x238], UR6 ;  /* 0x0002380604ff75b2 */ /* 0x0006620008000100 */
[----:B------:R-:W-:Y:S01]  /*0c30*/  NOP ;  /* 0x0000000000007918 */ /* 0x000fe20000000000 */
.L_x_11:
[----:B------:R-:W2:Y:S01]  /*0c40*/  SHFL.IDX PT, R0, R64, RZ, 0x1f ;  /* 0x00001fff40007589 */ /* 0x000ea200000e0000 */
[----:B------:R-:W-:Y:S01]  /*0c50*/  NOP ;  /* 0x0000000000007918 */ /* 0x000fe20000000000 */
[----:B--2---:R-:W-:-:S13]  /*0c60*/  ISETP.NE.AND P0, PT, R0, 0x3, PT ;  /* 0x000000030000780c */ /* 0x004fda0003f05270 */
[----:B------:R-:W-:Y:S05]  /*0c70*/  @P0 BRA `(.L_x_12) ;  /* 0x0000000000300947 */ /* 0x000fea0003800000 */
[----:B------:R-:W2:Y:S01]  /*0c80*/  S2UR UR5, SR_CgaCtaId ;  /* 0x00000000000579c3 */ /* 0x000ea20000008800 */
[----:B---3--:R-:W-:Y:S01]  /*0c90*/  UMOV UR6, 0x400 ;  /* 0x0000040000067882 */ /* 0x008fe20000000000 */
[----:B------:R-:W-:Y:S01]  /*0ca0*/  UMOV UR4, 0x20 ;  /* 0x0000002000047882 */ /* 0x000fe20000000000 */
[----:B------:R-:W-:Y:S01]  /*0cb0*/  ELECT P0, URZ, PT ;  /* 0x0000000000ff782f */ /* 0x000fe20003800000 */
[----:B--2---:R-:W-:Y:S02]  /*0cc0*/  ULEA UR6, UR5, UR6, 0x18 ;  /* 0x0000000605067291 */ /* 0x004fe4000f8ec0ff */
[----:B------:R-:W-:-:S04]  /*0cd0*/  UIADD3 UR4, UPT, UPT, -UR4, 0x100000, URZ ;  /* 0x0010000004047890 */ /* 0x000fc8000fffe1ff */
[----:B------:R-:W-:Y:S02]  /*0ce0*/  USHF.L.U32 UR5, UR4, 0xb, URZ ;  /* 0x0000000b04057899 */ /* 0x000fe400080006ff */
[----:B------:R-:W-:Y:S01]  /*0cf0*/  USHF.L.U32 UR4, UR4, 0x1, URZ ;  /* 0x0000000104047899 */ /* 0x000fe200080006ff */
[----:B------:R-:W2:Y:S11]  /*0d00*/  FENCE.VIEW.ASYNC.S ;  /* 0x00000000000073c6 */ /* 0x000eb60000000000 */
[----:B--2---:R2:W3:Y:S01]  /*0d10*/  SYNCS.EXCH.64 URZ, [UR6+0x240], UR4 ;  /* 0x0002400406ff75b2 */ /* 0x0044e20008000100 */
[----:B------:R2:W1:Y:S01]  /*0d20*/  SYNCS.EXCH.64 URZ, [UR6+0x248], UR4 ;  /* 0x0002480406ff75b2 */ /* 0x0004620008000100 */
[----:B------:R-:W-:Y:S01]  /*0d30*/  NOP ;  /* 0x0000000000007918 */ /* 0x000fe20000000000 */
.L_x_12:
[----:B------:R-:W4:Y:S01]  /*0d40*/  SHFL.IDX PT, R0, R64, RZ, 0x1f ;  /* 0x00001fff40007589 */ /* 0x000f2200000e0000 */
[----:B------:R-:W-:Y:S01]  /*0d50*/  NOP ;  /* 0x0000000000007918 */ /* 0x000fe20000000000 */
[----:B----4-:R-:W-:-:S13]  /*0d60*/  ISETP.NE.AND P0, PT, R0, 0x4, PT ;  /* 0x000000040000780c */ /* 0x010fda0003f05270 */
[----:B------:R-:W-:Y:S05]  /*0d70*/  @P0 BRA `(.L_x_13) ;  /* 0x00000000004c0947 */ /* 0x000fea0003800000 */
[----:B--2---:R-:W2:Y:S01]  /*0d80*/  S2UR UR5, SR_CgaCtaId ;  /* 0x00000000000579c3 */ /* 0x004ea20000008800 */
[----:B---3--:R-:W-:Y:S01]  /*0d90*/  UMOV UR4, 0x3a0 ;  /* 0x000003a000047882 */ /* 0x008fe20000000000 */
[----:B------:R-:W-:Y:S01]  /*0da0*/  UMOV UR6, 0x400 ;  /* 0x0000040000067882 */ /* 0x000fe20000000000 */
[----:B------:R-:W-:Y:S01]  /*0db0*/  USEL UR4, UR4, 0x320, UP3 ;  /* 0x0000032004047887 */ /* 0x000fe20009800000 */
[----:B------:R-:W-:Y:S01]  /*0dc0*/  UMOV UR8, 0x1 ;  /* 0x0000000100087882 */ /* 0x000fe20000000000 */
[----:B------:R-:W-:Y:S01]  /*0dd0*/  ELECT P0, URZ, PT ;  /* 0x0000000000ff782f */ /* 0x000fe20003800000 */
[----:B------:R-:W-:-:S04]  /*0de0*/  UIADD3 UR8, UPT, UPT, -UR8, 0x100000, URZ ;  /* 0x0010000008087890 */ /* 0x000fc8000fffe1ff */
[----:B------:R-:W-:Y:S02]  /*0df0*/  USHF.L.U32 UR9, UR8, 0xb, URZ ;  /* 0x0000000b08097899 */ /* 0x000fe400080006ff */
[----:B------:R-:W-:Y:S02]  /*0e00*/  USHF.L.U32 UR8, UR8, 0x1, URZ ;  /* 0x0000000108087899 */ /* 0x000fe400080006ff */
[----:B--2---:R-:W-:Y:S02]  /*0e10*/  ULEA UR6, UR5, UR6, 0x18 ;  /* 0x0000000605067291 */ /* 0x004fe4000f8ec0ff */
[----:B------:R-:W-:-:S04]  /*0e20*/  UIADD3 UR4, UPT, UPT, -UR4, 0x100000, URZ ;  /* 0x0010000004047890 */ /* 0x000fc8000fffe1ff */
[----:B------:R-:W-:Y:S02]  /*0e30*/  USHF.L.U32 UR5, UR4, 0xb, URZ ;  /* 0x0000000b04057899 */ /* 0x000fe400080006ff */
[----:B------:R-:W-:Y:S01]  /*0e40*/  USHF.L.U32 UR4, UR4, 0x1, URZ ;  /* 0x0000000104047899 */ /* 0x000fe200080006ff */
[----:B------:R-:W2:Y:S03]  /*0e50*/  FENCE.VIEW.ASYNC.S ;  /* 0x00000000000073c6 */ /* 0x000ea60000000000 */
[----:B--2---:R4:W2:Y:S08]  /*0e60*/  SYNCS.EXCH.64 URZ, [UR6+0x250], UR8 ;  /* 0x0002500806ff75b2 */ /* 0x0048b00008000100 */
[----:B------:R4:W3:Y:S01]  /*0e70*/  SYNCS.EXCH.64 URZ, [UR6+0x260], UR4 ;  /* 0x0002600406ff75b2 */ /* 0x0008e20008000100 */
[----:B------:R4:W1:Y:S01]  /*0e80*/  SYNCS.EXCH.64 URZ, [UR6+0x258], UR8 ;  /* 0x0002580806ff75b2 */ /* 0x0008620008000100 */
[----:B------:R4:W1:Y:S02]  /*0e90*/  SYNCS.EXCH.64 URZ, [UR6+0x268], UR4 ;  /* 0x0002680406ff75b2 */ /* 0x0008640008000100 */
[----:B----4-:R-:W-:Y:S01]  /*0ea0*/  NOP ;  /* 0x0000000000007918 */ /* 0x010fe20000000000 */
.L_x_13:
[----:B------:R-:W4:Y:S01]  /*0eb0*/  SHFL.IDX PT, R0, R64, RZ, 0x1f ;  /* 0x00001fff40007589 */ /* 0x000f2200000e0000 */
[----:B------:R-:W-:Y:S01]  /*0ec0*/  NOP ;  /* 0x0000000000007918 */ /* 0x000fe20000000000 */
[----:B----4-:R-:W-:-:S13]  /*0ed0*/  ISETP.NE.AND P0, PT, R0, 0x5, PT ;  /* 0x000000050000780c */ /* 0x010fda0003f05270 */
[----:B------:R-:W-:Y:S05]  /*0ee0*/  @P0 BRA `(.L_x_14) ;  /* 0x0000000000580947 */ /* 0x000fea0003800000 */
[----:B--2---:R-:W2:Y:S01]  /*0ef0*/  S2UR UR5, SR_CgaCtaId ;  /* 0x00000000000579c3 */ /* 0x004ea20000008800 */
[----:B---3--:R-:W-:Y:S01]  /*0f00*/  UMOV UR4, 0x400 ;  /* 0x0000040000047882 */ /* 0x008fe20000000000 */
        /* <DEDUP_REMOVED lines=9> */
[----:B--2---:R-:W-:Y:S01]  /*0fa0*/  ULEA UR4, UR5, UR4, 0x18 ;  /* 0x0000000405047291 */ /* 0x004fe2000f8ec0ff */
[----:B------:R-:W2:Y:S11]  /*0fb0*/  FENCE.VIEW.ASYNC.S ;  /* 0x00000000000073c6 */ /* 0x000eb60000000000 */
[----:B--2---:R4:W2:Y:S01]  /*0fc0*/  SYNCS.EXCH.64 URZ, [UR4+0x270], UR6 ;  /* 0x0002700604ff75b2 */ /* 0x0048a20008000100 */
[----:B------:R4:W3:Y:S01]  /*0fd0*/  SYNCS.EXCH.64 URZ, [UR4+0x290], UR8 ;  /* 0x0002900804ff75b2 */ /* 0x0008e20008000100 */
[----:B------:R4:W1:Y:S01]  /*0fe0*/  SYNCS.EXCH.64 URZ, [UR4+0x278], UR6 ;  /* 0x0002780604ff75b2 */ /* 0x0008620008000100 */
[----:B------:R4:W1:Y:S01]  /*0ff0*/  SYNCS.EXCH.64 URZ, [UR4+0x298], UR8 ;  /* 0x0002980804ff75b2 */ /* 0x0008620008000100 */
[----:B------:R4:W1:Y:S01]  /*1000*/  SYNCS.EXCH.64 URZ, [UR4+0x280], UR6 ;  /* 0x0002800604ff75b2 */ /* 0x0008620008000100 */
[----:B------:R4:W1:Y:S01]  /*1010*/  SYNCS.EXCH.64 URZ, [UR4+0x2a0], UR8 ;  /* 0x0002a00804ff75b2 */ /* 0x0008620008000100 */
[----:B------:R4:W1:Y:S01]  /*1020*/  SYNCS.EXCH.64 URZ, [UR4+0x288], UR6 ;  /* 0x0002880604ff75b2 */ /* 0x0008620008000100 */
[----:B------:R4:W1:Y:S02]  /*1030*/  SYNCS.EXCH.64 URZ, [UR4+0x2a8], UR8 ;  /* 0x0002a80804ff75b2 */ /* 0x0008640008000100 */
[----:B----4-:R-:W-:Y:S01]  /*1040*/  NOP ;  /* 0x0000000000007918 */ /* 0x010fe20000000000 */
.L_x_14:
[----:B------:R-:W4:Y:S01]  /*1050*/  SHFL.IDX PT, R0, R64, RZ, 0x1f ;  /* 0x00001fff40007589 */ /* 0x000f2200000e0000 */
[----:B------:R-:W-:Y:S01]  /*1060*/  ISETP.NE.OR P1, PT, RZ, UR13, !P1 ;  /* 0x0000000dff007c0c */ /* 0x000fe2000cf25670 */
[----:B------:R-:W-:Y:S01]  /*1070*/  NOP ;  /* 0x0000000000007918 */ /* 0x000fe20000000000 */
[----:B----4-:R-:W-:-:S13]  /*1080*/  ISETP.NE.AND P0, PT, R0, 0x3, PT ;  /* 0x000000030000780c */ /* 0x010fda0003f05270 */
[----:B------:R-:W-:Y:S05]  /*1090*/  @P0 BRA `(.L_x_15) ;  /* 0x0000000000380947 */ /* 0x000fea0003800000 */
[----:B--2---:R-:W2:Y:S01]  /*10a0*/  S2UR UR5, SR_CgaCtaId ;  /* 0x00000000000579c3 */ /* 0x004ea20000008800 */
[----:B---3--:R-:W-:Y:S01]  /*10b0*/  UMOV UR4, 0x400 ;  /* 0x0000040000047882 */ /* 0x008fe20000000000 */
[----:B------:R-:W-:Y:S01]  /*10c0*/  UMOV UR6, 0x20 ;  /* 0x0000002000067882 */ /* 0x000fe20000000000 */
[----:B------:R-:W-:Y:S01]  /*10d0*/  ELECT P0, URZ, PT ;  /* 0x0000000000ff782f */ /* 0x000fe20003800000 */
[----:B------:R-:W-:-:S04]  /*10e0*/  UIADD3 UR6, UPT, UPT, -UR6, 0x100000, URZ ;  /* 0x0010000006067890 */ /* 0x000fc8000fffe1ff */
[----:B------:R-:W-:Y:S02]  /*10f0*/  USHF.L.U32 UR7, UR6, 0xb, URZ ;  /* 0x0000000b06077899 */ /* 0x000fe400080006ff */
[----:B------:R-:W-:Y:S02]  /*1100*/  USHF.L.U32 UR6, UR6, 0x1, URZ ;  /* 0x0000000106067899 */ /* 0x000fe400080006ff */
[----:B--2---:R-:W-:Y:S01]  /*1110*/  ULEA UR4, UR5, UR4, 0x18 ;  /* 0x0000000405047291 */ /* 0x004fe2000f8ec0ff */
[----:B------:R-:W2:Y:S11]  /*1120*/  FENCE.VIEW.ASYNC.S ;  /* 0x00000000000073c6 */ /* 0x000eb60000000000 */
[----:B--2---:R4:W2:Y:S01]  /*1130*/  SYNCS.EXCH.64 URZ, [UR4+0x2b0], UR6 ;  /* 0x0002b00604ff75b2 */ /* 0x0048a20008000100 */
[----:B------:R4:W3:Y:S01]  /*1140*/  SYNCS.EXCH.64 URZ, [UR4+0x2c0], UR6 ;  /* 0x0002c00604ff75b2 */ /* 0x0008e20008000100 */
[----:B------:R4:W1:Y:S01]  /*1150*/  SYNCS.EXCH.64 URZ, [UR4+0x2b8], UR6 ;  /* 0x0002b80604ff75b2 */ /* 0x0008620008000100 */
[----:B------:R4:W1:Y:S02]  /*1160*/  SYNCS.EXCH.64 URZ, [UR4+0x2c8], UR6 ;  /* 0x0002c80604ff75b2 */ /* 0x0008640008000100 */
[----:B----4-:R-:W-:Y:S01]  /*1170*/  NOP ;  /* 0x0000000000007918 */ /* 0x010fe20000000000 */
.L_x_15:
[----:B---3--:R-:W3:Y:S01]  /*1180*/  S2UR UR7, SR_CgaCtaId ;  /* 0x00000000000779c3 */ /* 0x008ee20000008800 */
[----:B------:R-:W-:Y:S01]  /*1190*/  VOTEU.ALL UP0, P1 ;  /* 0x0000000000ff7886 */ /* 0x000fe20000800000 */
[----:B--2---:R-:W-:Y:S01]  /*11a0*/  UMOV UR4, 0x20 ;  /* 0x0000002000047882 */ /* 0x004fe20000000000 */
[----:B------:R-:W-:Y:S01]  /*11b0*/  NOP ;  /* 0x0000000000007918 */ /* 0x000fe20000000000 */
[----:B------:R-:W-:Y:S01]  /*11c0*/  LOP3.LUT R0, R69, 0x1f, RZ, 0xc0, !PT ;  /* 0x0000001f45007812 */ /* 0x000fe200078ec0ff */
[----:B------:R-:W-:Y:S01]  /*11d0*/  UISETP.NE.AND UP4, UPT, UR13, URZ, UPT ;  /* 0x000000ff0d00728c */ /* 0x000fe2000bf85270 */
[----:B------:R-:W-:Y:S01]  /*11e0*/  @!UP0 UMOV UR6, 0x400 ;  /* 0x0000040000068882 */ /* 0x000fe20000000000 */
[----:B------:R-:W-:-:S04]  /*11f0*/  @!UP0 UIADD3 UR4, UPT, UPT, -UR4, 0x100000, URZ ;  /* 0x0010000004048890 */ /* 0x000fc8000fffe1ff */
[----:B------:R-:W-:Y:S02]  /*1200*/  @!UP0 USHF.L.U32 UR5, UR4, 0xb, URZ ;  /* 0x0000000b04058899 */ /* 0x000fe400080006ff */
[----:B------:R-:W-:Y:S02]  /*1210*/  @!UP0 USHF.L.U32 UR4, UR4, 0x1, URZ ;  /* 0x0000000104048899 */ /* 0x000fe400080006ff */
[----:B---3--:R-:W-:Y:S01]  /*1220*/  @!UP0 ULEA UR6, UR7, UR6, 0x18 ;  /* 0x0000000607068291 */ /* 0x008fe2000f8ec0ff */
[----:B------:R-:W2:Y:S01]  /*1230*/  LDCU UR7, c[0x0][0x36c] ;  /* 0x00006d80ff0777ac */ /* 0x000ea20008000800 */
[----:B------:R-:W-:Y:S01]  /*1240*/  VOTEU.ALL UP0, P1 ;  /* 0x0000000000ff7886 */ /* 0x000fe20000800000 */
[----:B------:R-:W3:Y:S09]  /*1250*/  FENCE.VIEW.ASYNC.S ;  /* 0x00000000000073c6 */ /* 0x000ef20000000000 */
[----:B---3--:R3:W4:Y:S01]  /*1260*/  @!UP0 SYNCS.EXCH.64 URZ, [UR6+0x2d0], UR4 ;  /* 0x0002d00406ff85b2 */ /* 0x0087220008000100 */
[----:B--2---:R-:W-:-:S09]  /*1270*/  UISETP.EQ.U32.AND UP5, UPT, UR7, 0x1, UPT ;  /* 0x000000010700788c */ /* 0x004fd2000bfa2070 */
[----:B---3--:R-:W-:Y:S05]  /*1280*/  BRA.U !UP5, `(.L_x_16) ;  /* 0x000000010d087547 */ /* 0x008fea000b800000 */
[----:B-1--4-:R-:W-:Y:S01]  /*1290*/  UCGABAR_ARV ;  /* 0x00000000000079c7 */ /* 0x012fe20008000000 */
[----:B------:R-:W-:Y:S05]  /*12a0*/  BRA `(.L_x_17) ;  /* 0x0000000000047947 */ /* 0x000fea0003800000 */
.L_x_16:
[----:B-1--4-:R-:W-:Y:S01]  /*12b0*/  NOP ;  /* 0x0000000000007918 */ /* 0x012fe20000000000 */
.L_x_17:
[----:B------:R-:W1:Y:S01]  /*12c0*/  S2UR UR19, SR_CTAID.X ;  /* 0x00000000001379c3 */ /* 0x000e620000002500 */
[----:B------:R-:W-:-:S05]  /*12d0*/  CS2R.32 R65, SR_CgaSize ;  /* 0x0000000000417805 */ /* 0x000fca0000008a00 */
[----:B------:R-:W-:-:S05]  /*12e0*/  IMAD R65, R65, -0xa0, RZ ;  /* 0xffffff6041417824 */ /* 0x000fca00078e02ff */
[----:B------:R-:W-:-:S14]  /*12f0*/  R2UR UR5, R65 ;  /* 0x00000000410572ca */ /* 0x000fdc00000e0000 */
[----:B------:R-:W2:Y:S01]  /*1300*/  LDCU UR5, c[0x0][UR5+0x2b0] ;  /* 0x00005600050577ac */ /* 0x000ea20008000800 */
[----:B------:R-:W-:-:S05]  /*1310*/  CS2R.32 R65, SR_CgaSize ;  /* 0x0000000000417805 */ /* 0x000fca0000008a00 */
[----:B------:R-:W-:-:S05]  /*1320*/  IMAD R65, R65, -0xa0, RZ ;  /* 0xffffff6041417824 */ /* 0x000fca00078e02ff */
[----:B------:R-:W-:-:S14]  /*1330*/  R2UR UR4, R65 ;  /* 0x00000000410472ca */ /* 0x000fdc00000e0000 */
[----:B------:R-:W3:Y:S01]  /*1340*/  LDCU UR4, c[0x0][UR4+0x2b4] ;  /* 0x00005680040477ac */ /* 0x000ee20008000800 */
[----:B------:R-:W4:Y:S01]  /*1350*/  S2UR UR7, SR_CTAID.Y ;  /* 0x00000000000779c3 */ /* 0x000f220000002600 */
[----:B------:R-:W-:-:S05]  /*1360*/  CS2R.32 R65, SR_CgaSize ;  /* 0x0000000000417805 */ /* 0x000fca0000008a00 */
[----:B------:R-:W-:-:S05]  /*1370*/  IMAD R65, R65, -0xa0, RZ ;  /* 0xffffff6041417824 */ /* 0x000fca00078e02ff */
[----:B------:R-:W-:-:S14]  /*1380*/  R2UR UR8, R65 ;  /* 0x00000000410872ca */ /* 0x000fdc00000e0000 */
[----:B------:R-:W3:Y:S01]  /*1390*/  LDCU UR8, c[0x0][UR8+0x2a0] ;  /* 0x00005400080877ac */ /* 0x000ee20008000800 */
[----:B------:R-:W-:Y:S01]  /*13a0*/  UISETP.GT.U32.AND UP0, UPT, UR33, 0xffff, UPT ;  /* 0x0000ffff2100788c */ /* 0x000fe2000bf04070 */
[----:B------:R-:W3:Y:S01]  /*13b0*/  LDCU UR18, c[0x0][0xb24] ;  /* 0x00016480ff1277ac */ /* 0x000ee20008000800 */
[----:B------:R-:W3:Y:S01]  /*13c0*/  S2UR UR9, SR_CgaCtaId ;  /* 0x00000000000979c3 */ /* 0x000ee20000008800 */
[----:B------:R-:W-:-:S05]  /*13d0*/  CS2R.32 R65, SR_CgaSize ;  /* 0x0000000000417805 */ /* 0x000fca0000008a00 */
[----:B------:R-:W-:-:S05]  /*13e0*/  IMAD R65, R65, -0xa0, RZ ;  /* 0xffffff6041417824 */ /* 0x000fca00078e02ff */
[----:B------:R-:W-:-:S14]  /*13f0*/  R2UR UR63, R65 ;  /* 0x00000000413f72ca */ /* 0x000fdc00000e0000 */
[----:B------:R-:W3:Y:S01]  /*1400*/  LDCU UR63, c[0x0][UR63+0x2a4] ;  /* 0x000054803f3f77ac */ /* 0x000ee20008000800 */
[----:B------:R-:W-:Y:S01]  /*1410*/  UMOV UR29, 0x5 ;  /* 0x00000005001d7882 */ /* 0x000fe20000000000 */
[----:B-1----:R-:W-:Y:S01]  /*1420*/  I2FP.F32.U32 R3, UR19 ;  /* 0x0000001300037c45 */ /* 0x002fe20008201000 */
[----:B------:R-:W1:Y:S01]  /*1430*/  S2UR UR36, SR_CTAID.Z ;  /* 0x00000000002479c3 */ /* 0x000e620000002700 */
[----:B------:R-:W1:Y:S03]  /*1440*/  LDCU UR42, c[0x0][0xb24] ;  /* 0x00016480ff2a77ac */ /* 0x000e660008000800 */
[----:B--2---:R-:W-:Y:S01]  /*1450*/  FMUL R3, R3, UR5 ;  /* 0x0000000503037c20 */ /* 0x004fe20008400000 */
[----:B------:R-:W-:Y:S01]  /*1460*/  USEL UR5, UR33, 0xffff, !UP0 ;  /* 0x0000ffff21057887 */ /* 0x000fe2000c000000 */
[----:B----4-:R-:W-:Y:S01]  /*1470*/  I2FP.F32.U32 R2, UR7 ;  /* 0x0000000700027c45 */ /* 0x010fe20008201000 */
[----:B------:R-:W2:Y:S03]  /*1480*/  LDCU UR27, c[0x0][0xb30] ;  /* 0x00016600ff1b77ac */ /* 0x000ea60008000800 */
[----:B------:R-:W4:Y:S01]  /*1490*/  F2I.U32.TRUNC.NTZ R3, R3 ;  /* 0x0000000300037305 */ /* 0x000f22000020f000 */
[----:B---3--:R-:W-:Y:S01]  /*14a0*/  FMUL R2, R2, UR4 ;  /* 0x0000000402027c20 */ /* 0x008fe20008400000 */
[----:B------:R-:W-:-:S02]  /*14b0*/  ULOP3.LUT UR24, UR5, 0xffff, URZ, 0xc0, !UPT ;  /* 0x0000ffff05187892 */ /* 0x000fc4000f8ec0ff */
[----:B------:R-:W-:Y:S02]  /*14c0*/  USHF.L.U32 UR28, UR9, 0x8, URZ ;  /* 0x00000008091c7899 */ /* 0x000fe400080006ff */
[----:B------:R-:W-:Y:S02]  /*14d0*/  UISETP.GE.AND UP2, UPT, UR18, 0x1, UPT ;  /* 0x000000011200788c */ /* 0x000fe4000bf46270 */
[----:B------:R-:W3:Y:S01]  /*14e0*/  F2I.U32.TRUNC.NTZ R2, R2 ;  /* 0x0000000200027305 */ /* 0x000ee2000020f000 */
[----:B------:R-:W-:Y:S01]  /*14f0*/  UMOV UR25, UR7 ;  /* 0x0000000700197c82 */ /* 0x000fe20008000000 */
[----:B------:R-:W-:Y:S01]  /*1500*/  UMOV UR20, UR19 ;  /* 0x0000001300147c82 */ /* 0x000fe20008000000 */
[----:B----4-:R-:W-:Y:S02]  /*1510*/  R2UR UR4, R3 ;  /* 0x00000000030472ca */ /* 0x010fe400000e0000 */
[----:B------:R-:W-:Y:S02]  /*1520*/  PRMT R3, RZ, 0x7610, R3 ;  /* 0x00007610ff037816 */ /* 0x000fe40000000003 */
[----:B---3--:R-:W-:-:S02]  /*1530*/  R2UR UR6, R2 ;  /* 0x00000000020672ca */ /* 0x008fc400000e0000 */
[----:B------:R-:W-:-:S07]  /*1540*/  PRMT R2, RZ, 0x7610, R2 ;  /* 0x00007610ff027816 */ /* 0x000fce0000000002 */
[----:B------:R-:W-:-:S04]  /*1550*/  UIADD3 UR5, UPT, UPT, -UR4, URZ, URZ ;  /* 0x000000ff04057290 */ /* 0x000fc8000fffe1ff */
[----:B------:R-:W-:Y:S02]  /*1560*/  UIMAD UR5, UR8, UR5, UR19 ;  /* 0x00000005080572a4 */ /* 0x000fe4000f8e0213 */
[----:B------:R-:W-:-:S04]  /*1570*/  UIADD3 UR4, UPT, UPT, -UR6, URZ, URZ ;  /* 0x000000ff06047290 */ /* 0x000fc8000fffe1ff */
[----:B------:R-:W-:Y:S01]  /*1580*/  IMAD.U32 R65, RZ, RZ, UR5 ;  /* 0x00000005ff417e24 */ /* 0x000fe2000f8e00ff */
[----:B------:R-:W-:Y:S01]  /*1590*/  UIMAD UR63, UR63, UR4, UR7 ;  /* 0x000000043f3f72a4 */ /* 0x000fe2000f8e0207 */
[----:B-12---:R-:W-:Y:S11]  /*15a0*/  BRA.U UP4, `(.L_x_18) ;  /* 0x0000000104407547 */ /* 0x006ff6000b800000 */
[----:B------:R-:W-:-:S13]  /*15b0*/  R2UR UR4, R65 ;  /* 0x00000000410472ca */ /* 0x000fda00000e0000 */
[----:B------:R-:W-:Y:S02]  /*15c0*/  UISETP.GT.U32.AND UP0, UPT, UR4, 0x1, UPT ;  /* 0x000000010400788c */ /* 0x000fe4000bf04070 */
[----:B------:R-:W-:Y:S02]  /*15d0*/  ULOP3.LUT UR4, UR4, 0xfffffffe, URZ, 0xc0, !UPT ;  /* 0xfffffffe04047892 */ /* 0x000fe4000f8ec0ff */
[----:B------:R-:W-:Y:S02]  /*15e0*/  UISETP.NE.AND UP1, UPT, UR63, URZ, UP0 ;  /* 0x000000ff3f00728c */ /* 0x000fe40008725270 */
[----:B------:R-:W-:Y:S02]  /*15f0*/  UISETP.NE.AND UP0, UPT, UR63, 0x1, UP0 ;  /* 0x000000013f00788c */ /* 0x000fe40008705270 */
[----:B------:R-:W-:Y:S02]  /*1600*/  USEL UR7, URZ, 0x1, UP1 ;  /* 0x00000001ff077887 */ /* 0x000fe40008800000 */
[----:B------:R-:W-:-:S02]  /*1610*/  USEL UR6, URZ, 0x4, UP0 ;  /* 0x00000004ff067887 */ /* 0x000fc40008000000 */
[----:B------:R-:W-:Y:S02]  /*1620*/  USEL UR5, URZ, 0x2, UP1 ;  /* 0x00000002ff057887 */ /* 0x000fe40008800000 */
[----:B------:R-:W-:Y:S02]  /*1630*/  ULEA UR4, UR63, UR4, 0x1 ;  /* 0x000000043f047291 */ /* 0x000fe4000f8e08ff */
[----:B------:R-:W-:Y:S02]  /*1640*/  USEL UR8, URZ, 0x8, UP0 ;  /* 0x00000008ff087887 */ /* 0x000fe40008000000 */
[----:B------:R-:W-:-:S03]  /*1650*/  UIADD3 UR5, UPT, UPT, UR5, UR6, UR7 ;  /* 0x0000000605057290 */ /* 0x000fc6000fffe007 */
[----:B------:R-:W-:Y:S01]  /*1660*/  UMOV UR6, 0x3 ;  /* 0x0000000300067882 */ /* 0x000fe20000000000 */
[----:B------:R-:W-:Y:S02]  /*1670*/  UIADD3 UR5, UPT, UPT, UR5, UR8, URZ ;  /* 0x0000000805057290 */ /* 0x000fe4000fffe0ff */
[----:B------:R-:W-:-:S04]  /*1680*/  USHF.L.U32 UR4, UR6, UR4, URZ ;  /* 0x0000000406047299 */ /* 0x000fc800080006ff */
[----:B------:R-:W-:Y:S02]  /*1690*/  MOV R3, UR5 ;  /* 0x0000000500037c02 */ /* 0x000fe40008000f00 */
[----:B------:R-:W-:Y:S02]  /*16a0*/  IMAD.U32 R2, RZ, RZ, UR4 ;  /* 0x00000004ff027e24 */ /* 0x000fe4000f8e00ff */
.L_x_18:
[----:B------:R-:W-:Y:S05]  /*16b0*/  BRA.U !UP2, `(.L_x_19) ;  /* 0x000000010ad07547 */ /* 0x000fea000b800000 */
[----:B------:R-:W1:Y:S01]  /*16c0*/  LDCU.128 UR20, c[0x0][0xb10] ;  /* 0x00016200ff1477ac */ /* 0x000e620008000c00 */
[----:B------:R-:W2:Y:S01]  /*16d0*/  LDCU UR12, c[0x0][0x370] ;  /* 0x00006e00ff0c77ac */ /* 0x000ea20008000800 */
[----:B------:R-:W3:Y:S01]  /*16e0*/  LDCU UR5, c[0x0][0x374] ;  /* 0x00006e80ff0577ac */ /* 0x000ee20008000800 */
[----:B------:R-:W4:Y:S01]  /*16f0*/  LDCU UR26, c[0x0][0xb0c] ;  /* 0x00016180ff1a77ac */ /* 0x000f220008000800 */
[----:B------:R-:W4:Y:S01]  /*1700*/  LDCU UR4, c[0x0][0xb20] ;  /* 0x00016400ff0477ac */ /* 0x000f220008000800 */
[----:B------:R-:W4:Y:S01]  /*1710*/  LDCU.64 UR16, c[0x0][0xb28] ;  /* 0x00016500ff1077ac */ /* 0x000f220008000a00 */
[----:B-1----:R-:W-:Y:S02]  /*1720*/  UISETP.NE.AND UP0, UPT, UR22, 0x1, UPT ;  /* 0x000000011600788c */ /* 0x002fe4000bf05270 */
[----:B---3--:R-:W-:Y:S02]  /*1730*/  UIMAD.WIDE.U32 UR6, UR5, UR23, URZ ;  /* 0x00000017050672a5 */ /* 0x008fe4000f8e00ff */
[----:B--2---:R-:W-:-:S02]  /*1740*/  UIMAD.WIDE.U32 UR8, UR12, UR20, URZ ;  /* 0x000000140c0872a5 */ /* 0x004fc4000f8e00ff */
[----:B----4-:R-:W-:Y:S02]  /*1750*/  UISETP.NE.AND UP1, UPT, UR26, 0x1, UPT ;  /* 0x000000011a00788c */ /* 0x010fe4000bf25270 */
[----:B------:R-:W-:Y:S01]  /*1760*/  UISETP.NE.AND UP2, UPT, UR18, 0x1, UPT ;  /* 0x000000011200788c */ /* 0x000fe2000bf45270 */
[----:B------:R-:W-:Y:S02]  /*1770*/  UMOV UR6, UR7 ;  /* 0x0000000700067c82 */ /* 0x000fe40008000000 */
[----:B------:R-:W-:Y:S01]  /*1780*/  UMOV UR8, UR9 ;  /* 0x0000000900087c82 */ /* 0x000fe20008000000 */
[----:B------:R-:W-:Y:S02]  /*1790*/  @UP0 USHF.R.U32.HI UR5, URZ, UR4, UR6 ;  /* 0x00000004ff050299 */ /* 0x000fe40008011606 */
[----:B------:R-:W-:Y:S02]  /*17a0*/  UIMAD.WIDE.U32 UR14, UR25, UR23, URZ ;  /* 0x00000017190e72a5 */ /* 0x000fe4000f8e00ff */
[----:B------:R-:W-:-:S02]  /*17b0*/  UIMAD.WIDE.U32 UR6, UR5, UR16, URZ ;  /* 0x00000010050672a5 */ /* 0x000fc4000f8e00ff */
[----:B------:R-:W-:Y:S02]  /*17c0*/  @UP1 USHF.R.U32.HI UR12, URZ, UR21, UR8 ;  /* 0x00000015ff0c1299 */ /* 0x000fe40008011608 */
[----:B------:R-:W-:Y:S02]  /*17d0*/  UIMAD.WIDE.U32 UR10, UR19, UR20, URZ ;  /* 0x00000014130a72a5 */ /* 0x000fe4000f8e00ff */
[----:B------:R-:W-:Y:S01]  /*17e0*/  UIMAD.WIDE.U32 UR8, UR12, UR16, URZ ;  /* 0x000000100c0872a5 */ /* 0x000fe2000f8e00ff */
[----:B------:R-:W-:Y:S01]  /*17f0*/  UMOV UR14, UR15 ;  /* 0x0000000f000e7c82 */ /* 0x000fe20008000000 */
[----:B------:R-:W-:Y:S01]  /*1800*/  UMOV UR6, UR7 ;  /* 0x0000000700067c82 */ /* 0x000fe20008000000 */
[----:B------:R-:W-:Y:S02]  /*1810*/  USHF.R.U32.HI UR14, URZ, UR4, UR14 ;  /* 0x00000004ff0e7299 */ /* 0x000fe4000801160e */
[----:B------:R-:W-:Y:S01]  /*1820*/  @UP2 USHF.R.U32.HI UR5, URZ, UR17, UR6 ;  /* 0x00000011ff052299 */ /* 0x000fe20008011606 */
[----:B------:R-:W-:-:S02]  /*1830*/  UMOV UR10, UR11 ;  /* 0x0000000b000a7c82 */ /* 0x000fc40008000000 */
[----:B------:R-:W-:Y:S01]  /*1840*/  UMOV UR6, UR9 ;  /* 0x0000000900067c82 */ /* 0x000fe20008000000 */
[----:B------:R-:W-:Y:S02]  /*1850*/  USHF.R.U32.HI UR10, URZ, UR21, UR10 ;  /* 0x00000015ff0a7299 */ /* 0x000fe4000801160a */
[----:B------:R-:W-:Y:S02]  /*1860*/  @UP2 USHF.R.U32.HI UR12, URZ, UR17, UR6 ;  /* 0x00000011ff0c2299 */ /* 0x000fe40008011606 */
[----:B------:R-:W-:Y:S02]  /*1870*/  USEL UR4, UR25, UR14, !UP0 ;  /* 0x0000000e19047287 */ /* 0x000fe4000c000000 */
[----:B------:R-:W-:Y:S02]  /*1880*/  UIMAD UR6, UR5, UR18, URZ ;  /* 0x00000012050672a4 */ /* 0x000fe4000f8e02ff */
[----:B------:R-:W-:Y:S02]  /*1890*/  USEL UR5, UR19, UR10, !UP1 ;  /* 0x0000000a13057287 */ /* 0x000fe4000c800000 */
[----:B------:R-:W-:-:S02]  /*18a0*/  UIMAD UR8, UR12, UR18, URZ ;  /* 0x000000120c0872a4 */ /* 0x000fc4000f8e02ff */
[----:B------:R-:W-:Y:S02]  /*18b0*/  UISETP.GE.AND UP0, UPT, UR4, UR6, UPT ;  /* 0x000000060400728c */ /* 0x000fe4000bf06270 */
[----:B------:R-:W-:Y:S02]  /*18c0*/  UIMAD.WIDE.U32 UR6, UR4, UR16, URZ ;  /* 0x00000010040672a5 */ /* 0x000fe4000f8e00ff */
[----:B------:R-:W-:Y:S02]  /*18d0*/  UISETP.GE.OR UP0, UPT, UR5, UR8, UP0 ;  /* 0x000000080500728c */ /* 0x000fe40008706670 */
[----:B------:R-:W-:Y:S02]  /*18e0*/  UIMAD.WIDE.U32 UR8, UR5, UR16, URZ ;  /* 0x00000010050872a5 */ /* 0x000fe4000f8e00ff */
[----:B------:R-:W-:Y:S02]  /*18f0*/  USHF.R.U32.HI UR7, URZ, UR17, UR7 ;  /* 0x00000011ff077299 */ /* 0x000fe40008011607 */
[----:B------:R-:W-:-:S02]  /*1900*/  UIADD3 UR10, UPT, UPT, -UR4, URZ, URZ ;  /* 0x000000ff040a7290 */ /* 0x000fc4000fffe1ff */
[----:B------:R-:W-:Y:S02]  /*1910*/  USEL UR7, UR4, UR7, !UP2 ;  /* 0x0000000704077287 */ /* 0x000fe4000d000000 */
[----:B------:R-:W-:Y:S01]  /*1920*/  UIADD3 UR20, UPT, UPT, -UR5, URZ, URZ ;  /* 0x000000ff05147290 */ /* 0x000fe2000fffe1ff */
[----:B------:R-:W-:Y:S01]  /*1930*/  @!UP0 UMOV UR6, UR9 ;  /* 0x0000000900068c82 */ /* 0x000fe20008000000 */
[----:B------:R-:W-:Y:S02]  /*1940*/  UIADD3 UR8, UPT, UPT, -UR7, URZ, URZ ;  /* 0x000000ff07087290 */ /* 0x000fe4000fffe1ff */
[----:B------:R-:W-:Y:S02]  /*1950*/  @!UP0 USHF.R.U32.HI UR6, URZ, UR17, UR6 ;  /* 0x00000011ff068299 */ /* 0x000fe40008011606 */
[----:B------:R-:W-:Y:S02]  /*1960*/  UIMAD UR8, UR18, UR8, UR4 ;  /* 0x00000008120872a4 */ /* 0x000fe4000f8e0204 */
[----:B------:R-:W-:-:S02]  /*1970*/  @!UP0 USEL UR6, UR5, UR6, !UP2 ;  /* 0x0000000605068287 */ /* 0x000fc4000d000000 */
[----:B------:R-:W-:Y:S02]  /*1980*/  UIMAD UR25, UR22, UR10, UR25 ;  /* 0x0000000a161972a4 */ /* 0x000fe4000f8e0219 */
[----:B------:R-:W-:Y:S02]  /*1990*/  @!UP0 UIADD3 UR7, UPT, UPT, UR7, -UR6, URZ ;  /* 0x8000000607078290 */ /* 0x000fe4000fffe0ff */
[----:B------:R-:W-:Y:S02]  /*19a0*/  @!UP0 UIMAD UR6, UR8, UR12, UR6 ;  /* 0x0000000c080682a4 */ /* 0x000fe4000f8e0206 */
[----:B------:R-:W-:Y:S02]  /*19b0*/  @!UP0 UIMAD UR4, UR7, UR18, UR5 ;  /* 0x00000012070482a4 */ /* 0x000fe4000f8e0205 */
[----:B------:R-:W-:Y:S02]  /*19c0*/  UIMAD UR20, UR26, UR20, UR19 ;  /* 0x000000141a1472a4 */ /* 0x000fe4000f8e0213 */
[----:B------:R-:W-:Y:S01]  /*19d0*/  UIMAD UR25, UR4, UR22, UR25 ;  /* 0x00000016041972a4 */ /* 0x000fe2000f8e0219 */
[----:B------:R-:W-:-:S02]  /*19e0*/  @!UP0 UMOV UR5, UR6 ;  /* 0x0000000600058c82 */ /* 0x000fc40008000000 */
[----:B------:R-:W-:-:S12]  /*19f0*/  UIMAD UR20, UR5, UR26, UR20 ;  /* 0x0000001a051472a4 */ /* 0x000fd8000f8e0214 */
.L_x_19:
[----:B------:R-:W-:Y:S02]  /*1a00*/  UISETP.NE.AND UP1, UPT, UR27, 0x1, UPT ;  /* 0x000000011b00788c */ /* 0x000fe4000bf25270 */
[----:B------:R-:W-:Y:S02]  /*1a10*/  UISETP.NE.AND UP0, UPT, UR13, 0x2, UPT ;  /* 0x000000020d00788c */ /* 0x000fe4000bf05270 */
[----:B------:R-:W-:Y:S02]  /*1a20*/  ULOP3.LUT UR28, UR28, 0x200, URZ, 0xc0, !UPT ;  /* 0x000002001c1c7892 */ /* 0x000fe4000f8ec0ff */
[----:B------:R-:W-:-:S03]  /*1a30*/  USHF.L.U32 UR24, UR29, UR24, URZ ;  /* 0x000000181d187299 */ /* 0x000fc600080006ff */
[----:B------:R-:W-:Y:S09]  /*1a40*/  BRA.U UP1, `(.L_x_20) ;  /* 0x0000000101447547 */ /* 0x000ff2000b800000 */
[----:B------:R-:W1:Y:S01]  /*1a50*/  LDCU.128 UR8, c[0x0][0xb10] ;  /* 0x00016200ff0877ac */ /* 0x000e620008000c00 */
[----:B------:R-:W2:Y:S01]  /*1a60*/  LDCU UR12, c[0x0][0xb0c] ;  /* 0x00016180ff0c77ac */ /* 0x000ea20008000800 */
[----:B------:R-:W3:Y:S01]  /*1a70*/  LDCU UR14, c[0x0][0xb20] ;  /* 0x00016400ff0e77ac */ /* 0x000ee20008000800 */
[----:B-1----:R-:W-:Y:S02]  /*1a80*/  UIMAD.WIDE.U32 UR6, UR20, UR8, URZ ;  /* 0x00000008140672a5 */ /* 0x002fe4000f8e00ff */
[----:B------:R-:W-:Y:S02]  /*1a90*/  UIMAD.WIDE.U32 UR4, UR25, UR11, URZ ;  /* 0x0000000b190472a5 */ /* 0x000fe4000f8e00ff */
[----:B--2---:R-:W-:Y:S02]  /*1aa0*/  UISETP.NE.AND UP2, UPT, UR12, 0x1, UPT ;  /* 0x000000010c00788c */ /* 0x004fe4000bf45270 */
[----:B------:R-:W-:Y:S01]  /*1ab0*/  UISETP.NE.AND UP1, UPT, UR10, 0x1, UPT ;  /* 0x000000010a00788c */ /* 0x000fe2000bf25270 */
[----:B------:R-:W-:-:S02]  /*1ac0*/  UMOV UR6, UR7 ;  /* 0x0000000700067c82 */ /* 0x000fc40008000000 */
[----:B------:R-:W-:Y:S01]  /*1ad0*/  UMOV UR4, UR5 ;  /* 0x0000000500047c82 */ /* 0x000fe20008000000 */
[----:B------:R-:W-:Y:S02]  /*1ae0*/  USHF.R.U32.HI UR6, URZ, UR9, UR6 ;  /* 0x00000009ff067299 */ /* 0x000fe40008011606 */
[----:B---3--:R-:W-:Y:S02]  /*1af0*/  USHF.R.U32.HI UR4, URZ, UR14, UR4 ;  /* 0x0000000eff047299 */ /* 0x008fe40008011604 */
[----:B------:R-:W-:Y:S02]  /*1b00*/  USEL UR5, UR20, UR6, !UP2 ;  /* 0x0000000614057287 */ /* 0x000fe4000d000000 */
[----:B------:R-:W-:-:S04]  /*1b10*/  USEL UR4, UR25, UR4, !UP1 ;  /* 0x0000000419047287 */ /* 0x000fc8000c800000 */
[----:B------:R-:W-:Y:S02]  /*1b20*/  UIADD3 UR6, UPT, UPT, -UR4, UR5, URZ ;  /* 0x0000000504067290 */ /* 0x000fe4000fffe1ff */
[----:B------:R-:W-:Y:S02]  /*1b30*/  UIADD3 UR4, UPT, UPT, UR4, -UR5, URZ ;  /* 0x8000000504047290 */ /* 0x000fe4000fffe0ff */
[----:B------:R-:W-:Y:S02]  /*1b40*/  UIMAD UR25, UR6, UR10, UR25 ;  /* 0x0000000a061972a4 */ /* 0x000fe4000f8e0219 */
[----:B------:R-:W-:-:S12]  /*1b50*/  UIMAD UR20, UR4, UR12, UR20 ;  /* 0x0000000c041472a4 */ /* 0x000fd8000f8e0214 */
.L_x_20:
[----:B------:R-:W-:Y:S05]  /*1b60*/  BRA.U !UP5, `(.L_x_21) ;  /* 0x000000010d0c7547 */ /* 0x000fea000b800000 */
[----:B------:R-:W-:Y:S01]  /*1b70*/  UCGABAR_WAIT ;  /* 0x0000000000007dc7 */ /* 0x000fe20008000000 */
[----:B------:R-:W-:Y:S01]  /*1b80*/  CCTL.IVALL ;  /* 0x00000000ff00798f */ /* 0x000fe20002000000 */
[----:B------:R-:W-:Y:S05]  /*1b90*/  BRA `(.L_x_22) ;  /* 0x0000000000047947 */ /* 0x000fea0003800000 */
.L_x_21:
[----:B------:R-:W-:Y:S06]  /*1ba0*/  BAR.SYNC.DEFER_BLOCKING 0x0 ;  /* 0x0000000000007b1d */ /* 0x000fec0000010000 */
.L_x_22:
[----:B------:R-:W-:Y:S05]  /*1bb0*/  BRA.U UP0, `(.L_x_23) ;  /* 0x0000002500007547 */ /* 0x000fea000b800000 */
[----:B------:R-:W1:Y:S01]  /*1bc0*/  LDCU UR6, c[0x0][0x38c] ;  /* 0x00007180ff0677ac */ /* 0x000e620008000800 */
[----:B------:R-:W2:Y:S01]  /*1bd0*/  S2UR UR9, SR_CgaCtaId ;  /* 0x00000000000979c3 */ /* 0x000ea20000008800 */
[----:B------:R-:W-:Y:S01]  /*1be0*/  PLOP3.LUT P1, PT, PT, PT, UP3, 0x80, 0x8 ;  /* 0x000000000008781c */ /* 0x000fe20003f2f038 */
[----:B------:R-:W-:Y:S01]  /*1bf0*/  IMAD.MOV.U32 R12, RZ, RZ, 0x1 ;  /* 0x00000001ff0c7424 */ /* 0x000fe200078e00ff */
[----:B------:R-:W-:Y:S01]  /*1c00*/  UMOV UR8, 0x400 ;  /* 0x0000040000087882 */ /* 0x000fe20000000000 */
[----:B------:R-:W-:Y:S01]  /*1c10*/  UISETP.NE.AND UP1, UPT, UR13, URZ, UPT ;  /* 0x000000ff0d00728c */ /* 0x000fe2000bf25270 */
[----:B------:R-:W-:Y:S01]  /*1c20*/  ISETP.NE.AND P2, PT, R0, RZ, P3 ;  /* 0x000000ff0000720c */ /* 0x000fe20001f45270 */
[----:B------:R-:W-:Y:S01]  /*1c30*/  USHF.L.U32 UR7, UR19, 0x6, URZ ;  /* 0x0000000613077899 */ /* 0x000fe200080006ff */
[----:B------:R-:W-:Y:S01]  /*1c40*/  PLOP3.LUT P1, PT, P1, PT, PT, 0x8, 0x80 ;  /* 0x000000000080781c */ /* 0x000fe20000f2e170 */
[----:B------:R-:W-:Y:S01]  /*1c50*/  USHF.L.U32 UR46, UR19, 0x5, URZ ;  /* 0x00000005132e7899 */ /* 0x000fe200080006ff */
[----:B------:R-:W-:Y:S01]  /*1c60*/  CS2R R10, SRZ ;  /* 0x00000000000a7805 */ /* 0x000fe2000001ff00 */
[----:B------:R-:W-:Y:S01]  /*1c70*/  IMAD.MOV.U32 R9, RZ, RZ, RZ ;  /* 0x000000ffff097224 */ /* 0x000fe200078e00ff */
[----:B------:R-:W3:Y:S01]  /*1c80*/  LDCU UR39, c[0x0][0x370] ;  /* 0x00006e00ff2777ac */ /* 0x000ee20008000800 */
[----:B------:R-:W-:Y:S01]  /*1c90*/  IMAD.MOV.U32 R8, RZ, RZ, 0x1 ;  /* 0x00000001ff087424 */ /* 0x000fe200078e00ff */
[----:B------:R-:W-:-:S02]  /*1ca0*/  USEL UR21, UR43, 0x2, UP1 ;  /* 0x000000022b157887 */ /* 0x000fc40008800000 */
[----:B-1----:R-:W-:Y:S02]  /*1cb0*/  UIADD3 UR5, UPT, UPT, UR6, 0xf, URZ ;  /* 0x0000000f06057890 */ /* 0x002fe4000fffe0ff */
[----:B------:R-:W-:Y:S02]  /*1cc0*/  UIADD3 UR47, UPT, UPT, UR6, 0x1e, URZ ;  /* 0x0000001e062f7890 */ /* 0x000fe4000fffe0ff */
[----:B------:R-:W-:Y:S01]  /*1cd0*/  USHF.R.S32.HI UR4, URZ, 0x1f, UR5 ;  /* 0x0000001fff047899 */ /* 0x000fe20008011405 */
[----:B------:R-:W1:Y:S03]  /*1ce0*/  LDCU.64 UR26, c[0x0][0x348] ;  /* 0x00006900ff1a77ac */ /* 0x000e660008000a00 */
[----:B------:R-:W-:Y:S02]  /*1cf0*/  ULEA.HI UR4, UR4, UR5, URZ, 0x4 ;  /* 0x0000000504047291 */ /* 0x000fe4000f8f20ff */
[----:B--2---:R-:W-:-:S02]  /*1d00*/  ULEA UR13, UR9, UR8, 0x18 ;  /* 0x00000008090d7291 */ /* 0x004fc4000f8ec0ff */
[----:B------:R-:W-:Y:S02]  /*1d10*/  USHF.R.S32.HI UR41, URZ, 0x4, UR4 ;  /* 0x00000004ff297899 */ /* 0x000fe40008011404 */
[----:B------:R-:W-:Y:S02]  /*1d20*/  UIADD3 UR4, UPT, UPT, UR6, -0x1, URZ ;  /* 0xffffffff06047890 */ /* 0x000fe4000fffe0ff */
[----:B------:R-:W-:Y:S02]  /*1d30*/  UISETP.LT.U32.AND UP0, UPT, UR41, 0x21, UPT ;  /* 0x000000212900788c */ /* 0x000fe4000bf01070 */
[----:B------:R-:W-:Y:S02]  /*1d40*/  UISETP.GE.U32.AND UP2, UPT, UR4, -0x1f, UPT ;  /* 0xffffffe10400788c */ /* 0x000fe4000bf46070 */
[----:B------:R-:W-:Y:S02]  /*1d50*/  USEL UR40, UR41, 0x21, UP0 ;  /* 0x0000002129287887 */ /* 0x000fe40008000000 */
[----:B------:R-:W-:-:S02]  /*1d60*/  ULOP3.LUT UR5, UR7, 0x40, URZ, 0xc0, !UPT ;  /* 0x0000004007057892 */ /* 0x000fc4000f8ec0ff */
[----:B------:R-:W-:Y:S02]  /*1d70*/  UIADD3 UR4, UPT, UPT, UR40, -0x1, URZ ;  /* 0xffffffff28047890 */ /* 0x000fe4000fffe0ff */
[----:B------:R-:W-:Y:S01]  /*1d80*/  ULEA UR30, UR28, UR13, 0x2 ;  /* 0x0000000d1c1e7291 */ /* 0x000fe2000f8e10ff */
[----:B------:R-:W2:Y:S02]  /*1d90*/  LDCU UR38, c[0x0][0x374] ;  /* 0x00006e80ff2677ac */ /* 0x000ea40008000800 */
[----:B------:R-:W-:Y:S02]  /*1da0*/  @UP2 UIADD3 UR4, UPT, UPT, UR40, URZ, URZ ;  /* 0x000000ff28042290 */ /* 0x000fe4000fffe0ff */
[----:B------:R-:W-:Y:S02]  /*1db0*/  ULOP3.LUT UR46, UR46, 0x20, URZ, 0xc0, !UPT ;  /* 0x000000202e2e7892 */ /* 0x000fe4000f8ec0ff */
[----:B------:R-:W-:Y:S02]  /*1dc0*/  ULEA.HI UR45, UR28, UR5, URZ, 0x1c ;  /* 0x000000051c2d7291 */ /* 0x000fe4000f8fe0ff */
[----:B------:R-:W-:-:S02]  /*1dd0*/  UIADD3 UR30, UPT, UPT, UR30, 0x6600, URZ ;  /* 0x000066001e1e7890 */ /* 0x000fc4000fffe0ff */
[----:B------:R-:W-:Y:S02]  /*1de0*/  UIADD3 UR44, UPT, UPT, UR41, -UR40, URZ ;  /* 0x80000028292c7290 */ /* 0x000fe4000fffe0ff */
[----:B------:R-:W-:Y:S02]  /*1df0*/  UIADD3 UR29, UPT, UPT, UR4, 0x1, URZ ;  /* 0x00000001041d7890 */ /* 0x000fe4000fffe0ff */
[----:B------:R-:W-:Y:S01]  /*1e00*/  UIADD3 UR43, UPT, UPT, -UR4, URZ, URZ ;  /* 0x000000ff042b7290 */ /* 0x000fe2000fffe1ff */
[----:B-1-3--:R-:W-:-:S11]  /*1e10*/  UMOV UR6, URZ ;  /* 0x000000ff00067c82 */ /* 0x00afd60008000000 */
.L_x_43:
[----:B-1----:R-:W1:Y:S02]  /*1e20*/  S2UR UR4, SR_CgaCtaId ;  /* 0x00000000000479c3 */ /* 0x002e640000008800 */
[----:B-1----:R-:W-:-:S09]  /*1e30*/  UISETP.NE.AND UP0, UPT, UR4, URZ, UPT ;  /* 0x000000ff0400728c */ /* 0x002fd2000bf05270 */
[----:B------:R-:W-:Y:S05]  /*1e40*/  BRA.U UP0, `(.L_x_24) ;  /* 0x0000000100287547 */ /* 0x000fea000b800000 */
[----:B------:R-:W-:Y:S02]  /*1e50*/  LEA R0, R9, UR13, 0x3 ;  /* 0x0000000d09007c11 */ /* 0x000fe4000f8e18ff */
[----:B------:R-:W-:-:S04]  /*1e60*/  SHF.L.U32 R3, R8, 0x1f, RZ ;  /* 0x0000001f08037819 */ /* 0x000fc800000006ff */
[----:B------:R-:W1:Y:S02]  /*1e70*/  SYNCS.PHASECHK.TRANS64.TRYWAIT P0, [R0+URZ+0x2c0], R3 ;  /* 0x0002c003000075a7 */ /* 0x000e6400080011ff */
[----:B-1----:R-:W-:Y:S05]  /*1e80*/  @!P0 BRA `(.L_x_25) ;  /* 0x0000006c00e48947 */ /* 0x002fea0003800000 */
.L_x_163:
[----:B------:R3:W-:Y:S01]  /*1e90*/  SYNCS.ARRIVE.TRANS64.A1T0 RZ, [R0+URZ+0x2b0], RZ ;  /* 0x0002b0ff00ff79a7 */ /* 0x0007e200081000ff */
[----:B------:R-:W-:-:S05]  /*1ea0*/  VIADD R9, R9, 0x1 ;  /* 0x0000000109097836 */ /* 0x000fca0000000000 */
[----:B------:R-:W-:-:S04]  /*1eb0*/  ISETP.NE.AND P0, PT, R9, 0x2, PT ;  /* 0x000000020900780c */ /* 0x000fc80003f05270 */
[----:B-1----:R-:W-:Y:S02]  /*1ec0*/  SEL R3, RZ, 0x1, P0 ;  /* 0x00000001ff037807 */ /* 0x002fe40000000000 */
[----:B------:R-:W-:Y:S02]  /*1ed0*/  SEL R9, R9, RZ, P0 ;  /* 0x000000ff09097207 */ /* 0x000fe40000000000 */
[----:B------:R-:W-:-:S07]  /*1ee0*/  LOP3.LUT R8, R8, R3, RZ, 0x3c, !PT ;  /* 0x0000000308087212 */ /* 0x000fce00078e3cff */
.L_x_24:
[----:B------:R-:W-:Y:S01]  /*1ef0*/  ULEA UR4, UR6, UR13, 0x3 ;  /* 0x0000000d06047291 */ /* 0x000fe2000f8e18ff */
[----:B---3--:R-:W-:Y:S01]  /*1f00*/  SHF.L.U32 R0, R12, 0x1f, RZ ;  /* 0x0000001f0c007819 */ /* 0x008fe200000006ff */
[----:B------:R-:W-:Y:S02]  /*1f10*/  UISETP.GE.U32.AND UP0, UPT, UR47, 0x1f, UPT ;  /* 0x0000001f2f00788c */ /* 0x000fe4000bf06070 */
[----:B------:R-:W-:Y:S01]  /*1f20*/  ULEA UR11, UR25, UR46, 0x6 ;  /* 0x0000002e190b7291 */ /* 0x000fe2000f8e30ff */
[----:B------:R-:W-:-:S04]  /*1f30*/  UMOV UR7, URZ ;  /* 0x000000ff00077c82 */ /* 0x000fc80008000000 */
[----:B------:R1:W3:Y:S01]  /*1f40*/  SYNCS.PHASECHK.TRANS64.TRYWAIT P0, [UR4+0x108], R0 ;  /* 0x00010800ff0075a7 */ /* 0x0002e20008001104 */
[----:B------:R-:W-:-:S04]  /*1f50*/  ULEA.HI UR4, UR20, UR20, URZ, 0x1 ;  /* 0x0000001414047291 */ /* 0x000fc8000f8f08ff */
[----:B------:R-:W-:-:S04]  /*1f60*/  USHF.L.U32 UR4, UR4, 0x6, URZ ;  /* 0x0000000604047899 */ /* 0x000fc800080006ff */
[----:B------:R-:W-:-:S04]  /*1f70*/  ULOP3.LUT UR35, UR4, 0xffffff80, URZ, 0xc0, !UPT ;  /* 0xffffff8004237892 */ /* 0x000fc8000f8ec0ff */
[----:B------:R-:W-:Y:S01]  /*1f80*/  UIADD3 UR35, UPT, UPT, UR45, UR35, URZ ;  /* 0x000000232d237290 */ /* 0x000fe2000fffe0ff */
[----:B------:R-:W-:Y:S11]  /*1f90*/  BRA.U !UP0, `(.L_x_26) ;  /* 0x0000000108c87547 */ /* 0x000ff6000b800000 */
[----:B------:R-:W-:Y:S01]  /*1fa0*/  UMOV UR16, UR43 ;  /* 0x0000002b00107c82 */ /* 0x000fe20008000000 */
[----:B------:R-:W-:Y:S01]  /*1fb0*/  UMOV UR4, UR6 ;  /* 0x0000000600047c82 */ /* 0x000fe20008000000 */
[----:B------:R-:W-:-:S05]  /*1fc0*/  UMOV UR34, URZ ;  /* 0x000000ff00227c82 */ /* 0x000fca0008000000 */
.L_x_32:
[----:B------:R-:W-:Y:S01]  /*1fd0*/  ULEA UR33, UR4, UR13, 0x3 ;  /* 0x0000000d04217291 */ /* 0x000fe2000f8e18ff */
[----:B------:R-:W-:Y:S01]  /*1fe0*/  @P3 MOV R2, 0x3000 ;  /* 0x0000300000023802 */ /* 0x000fe20000000f00 */
[----:B-1-34-:R-:W-:Y:S10]  /*1ff0*/  @P0 BRA `(.L_x_27) ;  /* 0x00000000000c0947 */ /* 0x01aff40003800000 */
[----:B------:R-:W-:-:S04]  /*2000*/  SHF.L.U32 R3, R12, 0x1f, RZ ;  /* 0x0000001f0c037819 */ /* 0x000fc800000006ff */
[----:B------:R-:W3:Y:S02]  /*2010*/  SYNCS.PHASECHK.TRANS64.TRYWAIT P0, [UR33+0x108], R3 ;  /* 0x00010803ff0075a7 */ /* 0x000ee40008001121 */
[----:B---3--:R-:W-:Y:S05]  /*2020*/  @!P0 BRA `(.L_x_28) ;  /* 0x0000006c00908947 */ /* 0x008fea0003800000 */
.L_x_27:
[----:B------:R3:W-:Y:S01]  /*2030*/  @P3 SYNCS.ARRIVE.TRANS64 RZ, [UR33], R2 ;  /* 0x00000002ffff39a7 */ /* 0x0007e20008000021 */
[----:B------:R-:W-:Y:S02]  /*2040*/  ULOP3.LUT UR5, UR21, 0x2, URZ, 0xfc, !UPT ;  /* 0x0000000215057892 */ /* 0x000fe4000f8efcff */
[----:B------:R-:W-:Y:S02]  /*2050*/  UIADD3 UR16, UPT, UPT, UR16, 0x1, URZ ;  /* 0x0000000110107890 */ /* 0x000fe4000fffe0ff */
[----:B------:R-:W-:Y:S02]  /*2060*/  UISETP.NE.AND UP0, UPT, UR5, 0x2, UPT ;  /* 0x000000020500788c */ /* 0x000fe4000bf05270 */
[----:B------:R-:W-:-:S07]  /*2070*/  UISETP.NE.AND UP2, UPT, UR16, 0x1, UPT ;  /* 0x000000011000788c */ /* 0x000fce000bf45270 */
[----:B------:R-:W-:Y:S05]  /*2080*/  BRA.U UP0, `(.L_x_29) ;  /* 0x0000000100047547 */ /* 0x000fea000b800000 */
[----:B--2---:R-:W-:Y:S05]  /*2090*/  BPT.TRAP 0x1 ;  /* 0x000000040000795c */ /* 0x004fea0000300000 */
.L_x_29:
[----:B------:R-:W-:Y:S04]  /*20a0*/  BSSY.RECONVERGENT B0, `(.L_x_30) ;  /* 0x0000003000007945 */ /* 0x000fe80003800200 */
[----:B------:R-:W-:Y:S05]  /*20b0*/  @!P2 BRA `(.L_x_31) ;  /* 0x000000000004a947 */ /* 0x000fea0003800000 */
[----:B--2---:R-:W-:Y:S05]  /*20c0*/  BPT.TRAP 0x1 ;  /* 0x000000040000795c */ /* 0x004fea0000300000 */
.L_x_31:
[----:B--2---:R-:W-:Y:S05]  /*20d0*/  BSYNC.RECONVERGENT B0 ;  /* 0x0000000000007941 */ /* 0x004fea0003800200 */
.L_x_30:
[----:B------:R-:W-:Y:S02]  /*20e0*/  UIADD3 UR5, UPT, UPT, UR4, 0x1, URZ ;  /* 0x0000000104057890 */ /* 0x000fe4000fffe0ff */
[----:B------:R-:W-:Y:S02]  /*20f0*/  ULEA UR32, UR4, UR28, 0xa ;  /* 0x0000001c04207291 */ /* 0x000fe4000f8e50ff */
[----:B------:R-:W-:Y:S02]  /*2100*/  UISETP.NE.AND UP0, UPT, UR5, 0x21, UPT ;  /* 0x000000210500788c */ /* 0x000fe4000bf05270 */
[----:B------:R-:W-:Y:S02]  /*2110*/  UIADD3 UR14, UP1, UPT, UR26, 0x80, URZ ;  /* 0x000000801a0e7890 */ /* 0x000fe4000ff3e0ff */
[----:B------:R-:W-:Y:S02]  /*2120*/  USEL UR7, URZ, 0x1, UP0 ;  /* 0x00000001ff077887 */ /* 0x000fe40008000000 */
[----:B------:R-:W-:-:S02]  /*2130*/  USEL UR6, UR5, URZ, UP0 ;  /* 0x000000ff05067287 */ /* 0x000fc40008000000 */
[----:B------:R-:W-:Y:S02]  /*2140*/  ULEA UR8, UR4, UR13, 0xb ;  /* 0x0000000d04087291 */ /* 0x000fe4000f8e58ff */
[----:B------:R-:W-:Y:S01]  /*2150*/  ULEA UR5, UR6, UR13, 0x3 ;  /* 0x0000000d06057291 */ /* 0x000fe2000f8e18ff */
[----:B------:R-:W-:Y:S01]  /*2160*/  LOP3.LUT R12, R12, UR7, RZ, 0x3c, !PT ;  /* 0x000000070c0c7c12 */ /* 0x000fe2000f8e3cff */
[----:B------:R-:W-:Y:S02]  /*2170*/  ULEA UR32, UR32, UR13, 0x2 ;  /* 0x0000000d20207291 */ /* 0x000fe4000f8e10ff */
[----:B------:R-:W-:Y:S01]  /*2180*/  UIADD3 UR4, UP0, UPT, UR26, 0x180, URZ ;  /* 0x000001801a047890 */ /* 0x000fe2000ff1e0ff */
[----:B-1----:R-:W-:Y:S01]  /*2190*/  SHF.L.U32 R0, R12, 0x1f, RZ ;  /* 0x0000001f0c007819 */ /* 0x002fe200000006ff */
[----:B------:R-:W-:Y:S02]  /*21a0*/  ULOP3.LUT UR33, UR33, 0xfefffff8, URZ, 0xc0, !UPT ;  /* 0xfefffff821217892 */ /* 0x000fe4000f8ec0ff */
[----:B------:R-:W-:Y:S01]  /*21b0*/  UIADD3.X UR15, UPT, UPT, URZ, UR27, URZ, UP1, !UPT ;  /* 0x0000001bff0f7290 */ /* 0x000fe20008ffe4ff */
[----:B------:R4:W1:Y:S01]  /*21c0*/  SYNCS.PHASECHK.TRANS64.TRYWAIT P0, [UR5+0x108], R0 ;  /* 0x00010800ff0075a7 */ /* 0x0008620008001105 */
[----:B------:R-:W-:-:S02]  /*21d0*/  UIADD3 UR32, UPT, UPT, UR32, 0x6600, URZ ;  /* 0x0000660020207890 */ /* 0x000fc4000fffe0ff */
[----:B------:R-:W-:Y:S02]  /*21e0*/  UPRMT UR7, URZ, 0x5410, UR24 ;  /* 0x00005410ff077896 */ /* 0x000fe40008000018 */
[----:B------:R-:W-:Y:S02]  /*21f0*/  UIADD3 UR8, UPT, UPT, UR8, 0x27600, URZ ;  /* 0x0002760008087890 */ /* 0x000fe4000fffe0ff */
[----:B------:R-:W-:Y:S01]  /*2200*/  UIADD3.X UR5, UPT, UPT, URZ, UR27, URZ, UP0, !UPT ;  /* 0x0000001bff057290 */ /* 0x000fe200087fe4ff */
[----:B------:R-:W-:Y:S01]  /*2210*/  UMOV UR18, 0x0 ;  /* 0x0000000000127882 */ /* 0x000fe20000000000 */
[----:B------:R-:W-:Y:S01]  /*2220*/  UMOV UR19, 0x10000000 ;  /* 0x1000000000137882 */ /* 0x000fe20000000000 */
[----:B------:R-:W-:Y:S01]  /*2230*/  UMOV UR10, UR34 ;  /* 0x00000022000a7c82 */ /* 0x000fe20008000000 */
[----:B------:R-:W-:Y:S01]  /*2240*/  UMOV UR12, UR36 ;  /* 0x00000024000c7c82 */ /* 0x000fe20008000000 */
[----:B------:R-:W-:Y:S01]  /*2250*/  UMOV UR9, UR33 ;  /* 0x0000002100097c82 */ /* 0x000fe20008000000 */
[----:B------:R2:W-:Y:S03]  /*2260*/  UTMALDG.3D.MULTICAST.2CTA [UR32], [UR14], UR7, desc[UR18] ;  /* 0x000012200e0073b4 */ /* 0x0005e60008211807 */
[----:B------:R3:W-:Y:S01]  /*2270*/  UTMALDG.3D.2CTA [UR8], [UR4], desc[UR18] ;  /* 0x00001208040075b4 */ /* 0x0007e20008211000 */
[----:B--2---:R-:W-:Y:S01]  /*2280*/  UIADD3 UR34, UPT, UPT, UR34, 0x10, URZ ;  /* 0x0000001022227890 */ /* 0x004fe2000fffe0ff */
[----:B------:R-:W-:Y:S01]  /*2290*/  UMOV UR7, UR29 ;  /* 0x0000001d00077c82 */ /* 0x000fe20008000000 */
[----:B---3--:R-:W-:Y:S01]  /*22a0*/  UMOV UR4, UR6 ;  /* 0x0000000600047c82 */ /* 0x008fe20008000000 */
[----:B------:R-:W-:Y:S09]  /*22b0*/  BRA.U UP2, `(.L_x_32) ;  /* 0xfffffffd02447547 */ /* 0x000ff2000b83ffff */
.L_x_26:
[----:B------:R-:W-:Y:S01]  /*22c0*/  ULEA UR4, UR6, UR13, 0x3 ;  /* 0x0000000d06047291 */ /* 0x000fe2000f8e18ff */
[----:B-1--4-:R-:W-:Y:S01]  /*22d0*/  SHF.L.U32 R0, R12, 0x1f, RZ ;  /* 0x0000001f0c007819 */ /* 0x012fe200000006ff */
[----:B------:R-:W-:Y:S01]  /*22e0*/  @!P1 SYNCS.ARRIVE.TRANS64.A1T0 RZ, [UR13+0x248], RZ ;  /* 0x000248ffffff99a7 */ /* 0x000fe2000810000d */
[----:B------:R-:W-:-:S06]  /*22f0*/  UISETP.GT.AND UP0, UPT, UR41, UR40, UPT ;  /* 0x000000282900728c */ /* 0x000fcc000bf04270 */
[----:B---3--:R1:W3:Y:S03]  /*2300*/  SYNCS.PHASECHK.TRANS64.TRYWAIT P0, [UR4+0x108], R0 ;  /* 0x00010800ff0075a7 */ /* 0x0082e60008001104 */
[----:B------:R-:W-:Y:S05]  /*2310*/  BRA.U !UP0, `(.L_x_33) ;  /* 0x0000000108c07547 */ /* 0x000fea000b800000 */
[----:B------:R-:W-:Y:S01]  /*2320*/  UIADD3 UR25, UPT, UPT, UR44, UR7, URZ ;  /* 0x000000072c197290 */ /* 0x000fe2000fffe0ff */
[----:B------:R-:W-:-:S11]  /*2330*/  UMOV UR4, UR6 ;  /* 0x0000000600047c82 */ /* 0x000fd60008000000 */
.L_x_39:
[----:B------:R-:W-:Y:S01]  /*2340*/  ULEA UR17, UR4, UR13, 0x3 ;  /* 0x0000000d04117291 */ /* 0x000fe2000f8e18ff */
[----:B---3--:R-:W-:Y:S01]  /*2350*/  @P3 MOV R2, 0x3000 ;  /* 0x0000300000023802 */ /* 0x008fe20000000f00 */
[----:B-1-3--:R-:W-:Y:S10]  /*2360*/  @P0 BRA `(.L_x_34) ;  /* 0x00000000000c0947 */ /* 0x00aff40003800000 */
[----:B------:R-:W-:-:S04]  /*2370*/  SHF.L.U32 R3, R12, 0x1f, RZ ;  /* 0x0000001f0c037819 */ /* 0x000fc800000006ff */
[----:B------:R-:W3:Y:S02]  /*2380*/  SYNCS.PHASECHK.TRANS64.TRYWAIT P0, [UR17+0x108], R3 ;  /* 0x00010803ff0075a7 */ /* 0x000ee40008001111 */
[----:B---3--:R-:W-:Y:S05]  /*2390*/  @!P0 BRA `(.L_x_35) ;  /* 0x0000006800cc8947 */ /* 0x008fea0003800000 */
.L_x_34:
[----:B------:R3:W-:Y:S01]  /*23a0*/  @P3 SYNCS.ARRIVE.TRANS64 RZ, [UR17], R2 ;  /* 0x00000002ffff39a7 */ /* 0x0007e20008000011 */
[----:B------:R-:W-:-:S04]  /*23b0*/  ULOP3.LUT UR5, UR21, 0x2, URZ, 0xfc, !UPT ;  /* 0x0000000215057892 */ /* 0x000fc8000f8efcff */
[----:B------:R-:W-:-:S09]  /*23c0*/  UISETP.NE.AND UP0, UPT, UR5, 0x2, UPT ;  /* 0x000000020500788c */ /* 0x000fd2000bf05270 */
[----:B------:R-:W-:Y:S05]  /*23d0*/  BRA.U UP0, `(.L_x_36) ;  /* 0x0000000100047547 */ /* 0x000fea000b800000 */
[----:B--2---:R-:W-:Y:S05]  /*23e0*/  BPT.TRAP 0x1 ;  /* 0x000000040000795c */ /* 0x004fea0000300000 */
.L_x_36:
[----:B------:R-:W-:Y:S04]  /*23f0*/  BSSY.RECONVERGENT B0, `(.L_x_37) ;  /* 0x0000003000007945 */ /* 0x000fe80003800200 */
[----:B------:R-:W-:Y:S05]  /*2400*/  @!P2 BRA `(.L_x_38) ;  /* 0x000000000004a947 */ /* 0x000fea0003800000 */
[----:B--2---:R-:W-:Y:S05]  /*2410*/  BPT.TRAP 0x1 ;  /* 0x000000040000795c */ /* 0x004fea0000300000 */
.L_x_38:
[----:B--2---:R-:W-:Y:S05]  /*2420*/  BSYNC.RECONVERGENT B0 ;  /* 0x0000000000007941 */ /* 0x004fea0003800200 */
.L_x_37:
[----:B------:R-:W-:Y:S02]  /*2430*/  UIADD3 UR5, UPT, UPT, UR4, 0x1, URZ ;  /* 0x0000000104057890 */ /* 0x000fe4000fffe0ff */
[----:B------:R-:W-:Y:S02]  /*2440*/  UIADD3 UR14, UP1, UPT, UR26, 0x80, URZ ;  /* 0x000000801a0e7890 */ /* 0x000fe4000ff3e0ff */
[----:B------:R-:W-:Y:S02]  /*2450*/  UISETP.NE.AND UP0, UPT, UR5, 0x21, UPT ;  /* 0x000000210500788c */ /* 0x000fe4000bf05270 */
[----:B------:R-:W-:Y:S02]  /*2460*/  ULEA UR16, UR4, UR30, 0xc ;  /* 0x0000001e04107291 */ /* 0x000fe4000f8e60ff */
[----:B------:R-:W-:Y:S02]  /*2470*/  USEL UR8, URZ, 0x1, UP0 ;  /* 0x00000001ff087887 */ /* 0x000fe40008000000 */
[----:B------:R-:W-:-:S02]  /*2480*/  USEL UR6, UR5, URZ, UP0 ;  /* 0x000000ff05067287 */ /* 0x000fc40008000000 */
[----:B------:R-:W-:Y:S02]  /*2490*/  UIADD3 UR22, UP0, UPT, UR26, 0x180, URZ ;  /* 0x000001801a167890 */ /* 0x000fe4000ff1e0ff */
[----:B------:R-:W-:Y:S01]  /*24a0*/  LOP3.LUT R12, R12, UR8, RZ, 0x3c, !PT ;  /* 0x000000080c0c7c12 */ /* 0x000fe2000f8e3cff */
[----:B------:R-:W-:Y:S02]  /*24b0*/  ULEA UR8, UR4, UR13, 0xb ;  /* 0x0000000d04087291 */ /* 0x000fe4000f8e58ff */
[----:B------:R-:W-:Y:S01]  /*24c0*/  ULEA UR5, UR6, UR13, 0x3 ;  /* 0x0000000d06057291 */ /* 0x000fe2000f8e18ff */
[----:B-1----:R-:W-:Y:S01]  /*24d0*/  SHF.L.U32 R0, R12, 0x1f, RZ ;  /* 0x0000001f0c007819 */ /* 0x002fe200000006ff */
[----:B------:R-:W-:Y:S02]  /*24e0*/  USHF.L.U32 UR18, UR7, 0x4, URZ ;  /* 0x0000000407127899 */ /* 0x000fe400080006ff */
[----:B------:R-:W-:Y:S02]  /*24f0*/  ULOP3.LUT UR17, UR17, 0xfefffff8, URZ, 0xc0, !UPT ;  /* 0xfefffff811117892 */ /* 0x000fe4000f8ec0ff */
[----:B------:R-:W-:-:S02]  /*2500*/  UIADD3.X UR15, UPT, UPT, URZ, UR27, URZ, UP1, !UPT ;  /* 0x0000001bff0f7290 */ /* 0x000fc40008ffe4ff */
[----:B------:R-:W-:Y:S01]  /*2510*/  UPRMT UR4, URZ, 0x5410, UR24 ;  /* 0x00005410ff047896 */ /* 0x000fe20008000018 */
[----:B------:R4:W1:Y:S01]  /*2520*/  SYNCS.PHASECHK.TRANS64.TRYWAIT P0, [UR5+0x108], R0 ;  /* 0x00010800ff0075a7 */ /* 0x0008620008001105 */
[----:B------:R-:W-:Y:S02]  /*2530*/  UIADD3 UR8, UPT, UPT, UR8, 0x27600, URZ ;  /* 0x0002760008087890 */ /* 0x000fe4000fffe0ff */
[----:B------:R-:W-:Y:S01]  /*2540*/  UIADD3.X UR23, UPT, UPT, URZ, UR27, URZ, UP0, !UPT ;  /* 0x0000001bff177290 */ /* 0x000fe200087fe4ff */
[----:B------:R-:W-:Y:S01]  /*2550*/  UMOV UR32, 0x0 ;  /* 0x0000000000207882 */ /* 0x000fe20000000000 */
[----:B------:R-:W-:Y:S01]  /*2560*/  UMOV UR33, 0x10000000 ;  /* 0x1000000000217882 */ /* 0x000fe20000000000 */
[----:B------:R-:W-:Y:S01]  /*2570*/  UMOV UR19, UR35 ;  /* 0x0000002300137c82 */ /* 0x000fe20008000000 */
[----:B------:R-:W-:Y:S01]  /*2580*/  UMOV UR20, UR36 ;  /* 0x0000002400147c82 */ /* 0x000fe20008000000 */
[----:B------:R-:W-:Y:S01]  /*2590*/  UMOV UR12, UR36 ;  /* 0x00000024000c7c82 */ /* 0x000fe20008000000 */
[----:B------:R-:W-:Y:S01]  /*25a0*/  UMOV UR9, UR17 ;  /* 0x0000001100097c82 */ /* 0x000fe20008000000 */
[----:B------:R-:W-:Y:S01]  /*25b0*/  UMOV UR10, UR18 ;  /* 0x00000012000a7c82 */ /* 0x000fe20008000000 */
[----:B------:R2:W-:Y:S01]  /*25c0*/  UTMALDG.3D.MULTICAST.2CTA [UR16], [UR14], UR4, desc[UR32] ;  /* 0x000020100e0073b4 */ /* 0x0005e20008211804 */
[----:B------:R-:W-:-:S04]  /*25d0*/  UIADD3 UR7, UPT, UPT, UR7, 0x1, URZ ;  /* 0x0000000107077890 */ /* 0x000fc8000fffe0ff */
[----:B------:R-:W-:Y:S01]  /*25e0*/  UISETP.NE.AND UP0, UPT, UR7, UR25, UPT ;  /* 0x000000190700728c */ /* 0x000fe2000bf05270 */
[----:B------:R4:W-:Y:S01]  /*25f0*/  UTMALDG.3D.2CTA [UR8], [UR22], desc[UR32] ;  /* 0x00002008160075b4 */ /* 0x0009e20008211000 */
[----:B--2---:R-:W-:-:S07]  /*2600*/  UMOV UR4, UR6 ;  /* 0x0000000600047c82 */ /* 0x004fce0008000000 */
[----:B----4-:R-:W-:Y:S05]  /*2610*/  BRA.U UP0, `(.L_x_39) ;  /* 0xfffffffd00487547 */ /* 0x010fea000b83ffff */
.L_x_33:
[C---:B------:R-:W-:Y:S01]  /*2620*/  LEA R3, R11.reuse, UR13, 0x3 ;  /* 0x0000000d0b037c11 */ /* 0x040fe2000f8e18ff */
[----:B------:R-:W-:Y:S01]  /*2630*/  NOP ;  /* 0x0000000000007918 */ /* 0x000fe20000000000 */
[----:B-1----:R-:W-:Y:S02]  /*2640*/  SHF.L.U32 R0, R10, 0x1f, RZ ;  /* 0x0000001f0a007819 */ /* 0x002fe400000006ff */
[----:B------:R-:W-:Y:S02]  /*2650*/  LEA R5, R11, UR13, 0x4 ;  /* 0x0000000d0b057c11 */ /* 0x000fe4000f8e20ff */
[----:B---3--:R-:W1:Y:S02]  /*2660*/  SYNCS.PHASECHK.TRANS64.TRYWAIT P0, [R3+URZ+0x250], R0 ;  /* 0x00025000030075a7 */ /* 0x008e6400080011ff */
[----:B-1----:R-:W-:Y:S05]  /*2670*/  @!P0 BRA `(.L_x_40) ;  /* 0x00000068002c8947 */ /* 0x002fea0003800000 */
.L_x_166:
[----:B------:R-:W3:Y:S01]  /*2680*/  LDS.128 R4, [R5+0x2e0] ;  /* 0x0002e00005047984 */ /* 0x000ee20000000c00 */
[----:B------:R-:W-:Y:S01]  /*2690*/  UISETP.GE.AND UP0, UPT, UR42, 0x1, UPT ;  /* 0x000000012a00788c */ /* 0x000fe2000bf06270 */
[----:B------:R-:W-:Y:S01]  /*26a0*/  @!PT LDS RZ, [RZ] ;  /* 0x00000000fffff984 */ /* 0x000fe20000000800 */
[----:B------:R-:W-:Y:S01]  /*26b0*/  @!PT LDS RZ, [RZ] ;  /* 0x00000000fffff984 */ /* 0x000fe20000000800 */
[----:B------:R-:W-:Y:S01]  /*26c0*/  @!PT LDS RZ, [RZ] ;  /* 0x00000000fffff984 */ /* 0x000fe20000000800 */
[----:B------:R-:W-:Y:S01]  /*26d0*/  @!PT LDS RZ, [RZ] ;  /* 0x00000000fffff984 */ /* 0x000fe20000000800 */
[----:B------:R4:W-:Y:S06]  /*26e0*/  MEMBAR.ALL.CTA ;  /* 0x0000000000007992 */ /* 0x0009ec0000008000 */
[----:B----4-:R-:W4:Y:S01]  /*26f0*/  FENCE.VIEW.ASYNC.S ;  /* 0x00000000000073c6 */ /* 0x010f220000000000 */
[----:B---3--:R-:W-:-:S13]  /*2700*/  LOP3.LUT P0, RZ, R6, 0x1, RZ, 0xc0, !PT ;  /* 0x0000000106ff7812 */ /* 0x008fda000780c0ff */
[----:B----4-:R-:W-:Y:S01]  /*2710*/  VOTEU.ANY UP1, P0 ;  /* 0x0000000000ff7886 */ /* 0x010fe20000020100 */
[----:B------:R-:W-:-:S13]  /*2720*/  PLOP3.LUT P0, PT, PT, PT, UP1, 0x80, 0x8 ;  /* 0x000000000008781c */ /* 0x000fda0003f0f018 */
[----:B-1----:R-:W-:Y:S02]  /*2730*/  @P0 LOP3.LUT R0, R5, 0xffff, RZ, 0xc0, !PT ;  /* 0x0000ffff05000812 */ /* 0x002fe400078ec0ff */
[----:B------:R-:W-:Y:S02]  /*2740*/  @P0 MOV R2, R4 ;  /* 0x0000000400020202 */ /* 0x000fe40000000f00 */
[----:B------:R-:W-:Y:S01]  /*2750*/  @P0 R2UR UR5, R0 ;  /* 0x00000000000502ca */ /* 0x000fe200000e0000 */
[----:B------:R-:W-:Y:S01]  /*2760*/  VIADD R0, R3, 0x260 ;  /* 0x0000026003007836 */ /* 0x000fe20000000000 */
[----:B------:R-:W-:Y:S02]  /*2770*/  @P0 SHF.R.U32.HI R4, RZ, 0x10, R5 ;  /* 0x00000010ff040819 */ /* 0x000fe40000011605 */
[----:B------:R-:W-:Y:S02]  /*2780*/  @P0 R2UR UR7, R2 ;  /* 0x00000000020702ca */ /* 0x000fe400000e0000 */
[----:B------:R-:W-:-:S02]  /*2790*/  PRMT R0, RZ, 0x654, R0 ;  /* 0x00000654ff007816 */ /* 0x000fc40000000000 */
[----:B------:R-:W-:Y:S02]  /*27a0*/  @P0 R2UR UR4, R4 ;  /* 0x00000000040402ca */ /* 0x000fe400000e0000 */
[----:B------:R1:W-:Y:S03]  /*27b0*/  SYNCS.ARRIVE.TRANS64.RED.A1T0 RZ, [R0+URZ], RZ ;  /* 0x000000ff00ff79a7 */ /* 0x0003e600081004ff */
[----:B------:R-:W-:-:S04]  /*27c0*/  @UP1 UMOV UR31, UR5 ;  /* 0x00000005001f1c82 */ /* 0x000fc80008000000 */
[----:B------:R-:W-:-:S04]  /*27d0*/  @UP1 UMOV UR37, UR7 ;  /* 0x0000000700251c82 */ /* 0x000fc80008000000 */
[----:B------:R-:W-:Y:S01]  /*27e0*/  @UP1 UMOV UR36, UR4 ;  /* 0x0000000400241c82 */ /* 0x000fe20008000000 */
[----:B------:R-:W-:Y:S05]  /*27f0*/  BRA.U !UP0, `(.L_x_41) ;  /* 0x0000000108d47547 */ /* 0x000fea000b800000 */
[----:B------:R-:W2:Y:S01]  /*2800*/  LDCU.128 UR16, c[0x0][0xb10] ;  /* 0x00016200ff1077ac */ /* 0x000ea20008000c00 */
[----:B------:R-:W3:Y:S01]  /*2810*/  LDCU UR12, c[0x0][0xb20] ;  /* 0x00016400ff0c77ac */ /* 0x000ee20008000800 */
[----:B------:R-:W4:Y:S01]  /*2820*/  LDCU UR20, c[0x0][0xb0c] ;  /* 0x00016180ff1477ac */ /* 0x000f220008000800 */
[----:B------:R-:W1:Y:S01]  /*2830*/  LDCU.64 UR8, c[0x0][0xb28] ;  /* 0x00016500ff0877ac */ /* 0x000e620008000a00 */
[----:B------:R-:W-:Y:S02]  /*2840*/  UISETP.NE.AND UP3, UPT, UR42, 0x1, UPT ;  /* 0x000000012a00788c */ /* 0x000fe4000bf65270 */
[----:B--2---:R-:W-:Y:S02]  /*2850*/  UIMAD.WIDE.U32 UR10, UR38, UR19, URZ ;  /* 0x00000013260a72a5 */ /* 0x004fe4000f8e00ff */
[----:B------:R-:W-:Y:S02]  /*2860*/  UIMAD.WIDE.U32 UR4, UR39, UR16, URZ ;  /* 0x00000010270472a5 */ /* 0x000fe4000f8e00ff */
[----:B------:R-:W-:-:S02]  /*2870*/  UISETP.NE.AND UP0, UPT, UR18, 0x1, UPT ;  /* 0x000000011200788c */ /* 0x000fc4000bf05270 */
[----:B------:R-:W-:Y:S01]  /*2880*/  UIMAD.WIDE.U32 UR22, UR31, UR19, URZ ;  /* 0x000000131f1672a5 */ /* 0x000fe2000f8e00ff */
[----:B------:R-:W-:Y:S02]  /*2890*/  UMOV UR10, UR11 ;  /* 0x0000000b000a7c82 */ /* 0x000fe40008000000 */
[----:B------:R-:W-:Y:S01]  /*28a0*/  UMOV UR4, UR5 ;  /* 0x0000000500047c82 */ /* 0x000fe20008000000 */
[----:B---3--:R-:W-:Y:S02]  /*28b0*/  USHF.R.U32.HI UR10, URZ, UR12, UR10 ;  /* 0x0000000cff0a7299 */ /* 0x008fe4000801160a */
[----:B----4-:R-:W-:Y:S02]  /*28c0*/  UISETP.NE.AND UP2, UPT, UR20, 0x1, UPT ;  /* 0x000000011400788c */ /* 0x010fe4000bf45270 */
[----:B------:R-:W-:Y:S02]  /*28d0*/  USHF.R.U32.HI UR4, URZ, UR17, UR4 ;  /* 0x00000011ff047299 */ /* 0x000fe40008011604 */
[----:B------:R-:W-:-:S02]  /*28e0*/  USEL UR5, UR38, UR10, !UP0 ;  /* 0x0000000a26057287 */ /* 0x000fc4000c000000 */
[----:B------:R-:W-:Y:S02]  /*28f0*/  USEL UR7, UR39, UR4, !UP2 ;  /* 0x0000000427077287 */ /* 0x000fe4000d000000 */
[----:B-1----:R-:W-:Y:S01]  /*2900*/  UIMAD.WIDE.U32 UR10, UR5, UR8, URZ ;  /* 0x00000008050a72a5 */ /* 0x002fe2000f8e00ff */
[----:B------:R-:W-:Y:S01]  /*2910*/  UMOV UR4, UR23 ;  /* 0x0000001700047c82 */ /* 0x000fe20008000000 */
[----:B------:R-:W-:Y:S02]  /*2920*/  UIMAD.WIDE.U32 UR14, UR37, UR16, URZ ;  /* 0x00000010250e72a5 */ /* 0x000fe4000f8e00ff */
[----:B------:R-:W-:-:S03]  /*2930*/  UIMAD.WIDE.U32 UR22, UR7, UR8, URZ ;  /* 0x00000008071672a5 */ /* 0x000fc6000f8e00ff */
[----:B------:R-:W-:Y:S01]  /*2940*/  UMOV UR10, UR11 ;  /* 0x0000000b000a7c82 */ /* 0x000fe20008000000 */
[----:B------:R-:W-:Y:S02]  /*2950*/  USHF.R.U32.HI UR4, URZ, UR12, UR4 ;  /* 0x0000000cff047299 */ /* 0x000fe40008011604 */
[----:B------:R-:W-:Y:S01]  /*2960*/  @UP3 USHF.R.U32.HI UR5, URZ, UR9, UR10 ;  /* 0x00000009ff053299 */ /* 0x000fe2000801160a */
[----:B------:R-:W-:Y:S01]  /*2970*/  UMOV UR14, UR15 ;  /* 0x0000000f000e7c82 */ /* 0x000fe20008000000 */
[----:B------:R-:W-:Y:S01]  /*2980*/  UMOV UR22, UR23 ;  /* 0x0000001700167c82 */ /* 0x000fe20008000000 */
[----:B------:R-:W-:Y:S02]  /*2990*/  USHF.R.U32.HI UR17, URZ, UR17, UR14 ;  /* 0x00000011ff117299 */ /* 0x000fe4000801160e */
[----:B------:R-:W-:Y:S02]  /*29a0*/  USEL UR4, UR31, UR4, !UP0 ;  /* 0x000000041f047287 */ /* 0x000fe4000c000000 */
[----:B------:R-:W-:-:S02]  /*29b0*/  @UP3 USHF.R.U32.HI UR7, URZ, UR9, UR22 ;  /* 0x00000009ff073299 */ /* 0x000fc40008011616 */
[----:B------:R-:W-:Y:S02]  /*29c0*/  UIMAD UR10, UR42, UR5, URZ ;  /* 0x000000052a0a72a4 */ /* 0x000fe4000f8e02ff */
[----:B------:R-:W-:Y:S02]  /*29d0*/  USEL UR5, UR37, UR17, !UP2 ;  /* 0x0000001125057287 */ /* 0x000fe4000d000000 */
[----:B------:R-:W-:Y:S02]  /*29e0*/  UIMAD UR12, UR42, UR7, URZ ;  /* 0x000000072a0c72a4 */ /* 0x000fe4000f8e02ff */
[----:B------:R-:W-:Y:S02]  /*29f0*/  UISETP.GE.AND UP0, UPT, UR4, UR10, UPT ;  /* 0x0000000a0400728c */ /* 0x000fe4000bf06270 */
[----:B------:R-:W-:Y:S02]  /*2a00*/  UIMAD.WIDE.U32 UR10, UR4, UR8, URZ ;  /* 0x00000008040a72a5 */ /* 0x000fe4000f8e00ff */
[----:B------:R-:W-:-:S02]  /*2a10*/  UISETP.GE.OR UP0, UPT, UR5, UR12, UP0 ;  /* 0x0000000c0500728c */ /* 0x000fc40008706670 */
[----:B------:R-:W-:Y:S02]  /*2a20*/  UIMAD.WIDE.U32 UR14, UR5, UR8, URZ ;  /* 0x00000008050e72a5 */ /* 0x000fe4000f8e00ff */
[----:B------:R-:W-:Y:S01]  /*2a30*/  UIADD3 UR12, UPT, UPT, -UR5, URZ, URZ ;  /* 0x000000ff050c7290 */ /* 0x000fe2000fffe1ff */
[----:B------:R-:W-:Y:S01]  /*2a40*/  UMOV UR10, UR11 ;  /* 0x0000000b000a7c82 */ /* 0x000fe20008000000 */
[----:B------:R-:W-:Y:S02]  /*2a50*/  UIADD3 UR11, UPT, UPT, -UR4, URZ, URZ ;  /* 0x000000ff040b7290 */ /* 0x000fe4000fffe1ff */
[----:B------:R-:W-:-:S03]  /*2a60*/  USHF.R.U32.HI UR10, URZ, UR9, UR10 ;  /* 0x00000009ff0a7299 */ /* 0x000fc6000801160a */
[----:B------:R-:W-:Y:S01]  /*2a70*/  @!UP0 UMOV UR8, UR15 ;  /* 0x0000000f00088c82 */ /* 0x000fe20008000000 */
[----:B------:R-:W-:Y:S02]  /*2a80*/  UIMAD UR11, UR18, UR11, UR31 ;  /* 0x0000000b120b72a4 */ /* 0x000fe4000f8e021f */
[----:B------:R-:W-:Y:S02]  /*2a90*/  USEL UR10, UR4, UR10, !UP3 ;  /* 0x0000000a040a7287 */ /* 0x000fe4000d800000 */
[----:B------:R-:W-:Y:S02]  /*2aa0*/  @!UP0 USHF.R.U32.HI UR8, URZ, UR9, UR8 ;  /* 0x00000009ff088299 */ /* 0x000fe40008011608 */
[----:B------:R-:W-:Y:S02]  /*2ab0*/  UIADD3 UR9, UPT, UPT, -UR10, URZ, URZ ;  /* 0x000000ff0a097290 */ /* 0x000fe4000fffe1ff */
[----:B------:R-:W-:Y:S02]  /*2ac0*/  @!UP0 USEL UR8, UR5, UR8, !UP3 ;  /* 0x0000000805088287 */ /* 0x000fe4000d800000 */
[----:B------:R-:W-:-:S02]  /*2ad0*/  UIMAD UR9, UR42, UR9, UR4 ;  /* 0x000000092a0972a4 */ /* 0x000fc4000f8e0204 */
[----:B------:R-:W-:Y:S02]  /*2ae0*/  @!UP0 UIADD3 UR10, UPT, UPT, UR10, -UR8, URZ ;  /* 0x800000080a0a8290 */ /* 0x000fe4000fffe0ff */
[----:B------:R-:W-:Y:S02]  /*2af0*/  @!UP0 UIMAD UR8, UR9, UR7, UR8 ;  /* 0x00000007090882a4 */ /* 0x000fe4000f8e0208 */
[----:B------:R-:W-:Y:S02]  /*2b00*/  @!UP0 UIMAD UR4, UR42, UR10, UR5 ;  /* 0x0000000a2a0482a4 */ /* 0x000fe4000f8e0205 */
[----:B------:R-:W-:Y:S02]  /*2b10*/  UIMAD UR7, UR20, UR12, UR37 ;  /* 0x0000000c140772a4 */ /* 0x000fe4000f8e0225 */
[----:B------:R-:W-:Y:S01]  /*2b20*/  UIMAD UR31, UR4, UR18, UR11 ;  /* 0x00000012041f72a4 */ /* 0x000fe2000f8e020b */
[----:B------:R-:W-:Y:S02]  /*2b30*/  @!UP0 UMOV UR5, UR8 ;  /* 0x0000000800058c82 */ /* 0x000fe40008000000 */
[----:B------:R-:W-:-:S12]  /*2b40*/  UIMAD UR37, UR5, UR20, UR7 ;  /* 0x00000014052572a4 */ /* 0x000fd8000f8e0207 */
.L_x_41:
[----:B------:R-:W3:Y:S02]  /*2b50*/  LDCU UR4, c[0x0][0xb30] ;  /* 0x00016600ff0477ac */ /* 0x000ee40008000800 */
[----:B---3--:R-:W-:-:S09]  /*2b60*/  UISETP.NE.AND UP0, UPT, UR4, 0x1, UPT ;  /* 0x000000010400788c */ /* 0x008fd2000bf05270 */
[----:B------:R-:W-:Y:S05]  /*2b70*/  BRA.U UP0, `(.L_x_42) ;  /* 0x0000000100447547 */ /* 0x000fea000b800000 */
[----:B------:R-:W3:Y:S01]  /*2b80*/  LDCU.128 UR16, c[0x0][0xb10] ;  /* 0x00016200ff1077ac */ /* 0x000ee20008000c00 */
[----:B------:R-:W4:Y:S01]  /*2b90*/  LDCU UR10, c[0x0][0xb0c] ;  /* 0x00016180ff0a77ac */ /* 0x000f220008000800 */
[----:B------:R-:W1:Y:S01]  /*2ba0*/  LDCU UR7, c[0x0][0xb20] ;  /* 0x00016400ff0777ac */ /* 0x000e620008000800 */
[----:B---3--:R-:W-:Y:S02]  /*2bb0*/  UIMAD.WIDE.U32 UR8, UR37, UR16, URZ ;  /* 0x00000010250872a5 */ /* 0x008fe4000f8e00ff */
[----:B------:R-:W-:Y:S02]  /*2bc0*/  UIMAD.WIDE.U32 UR4, UR31, UR19, URZ ;  /* 0x000000131f0472a5 */ /* 0x000fe4000f8e00ff */
[----:B----4-:R-:W-:Y:S02]  /*2bd0*/  UISETP.NE.AND UP2, UPT, UR10, 0x1, UPT ;  /* 0x000000010a00788c */ /* 0x010fe4000bf45270 */
[----:B------:R-:W-:Y:S01]  /*2be0*/  UISETP.NE.AND UP0, UPT, UR18, 0x1, UPT ;  /* 0x000000011200788c */ /* 0x000fe2000bf05270 */
[----:B------:R-:W-:-:S02]  /*2bf0*/  UMOV UR8, UR9 ;  /* 0x0000000900087c82 */ /* 0x000fc40008000000 */
[----:B------:R-:W-:Y:S01]  /*2c00*/  UMOV UR4, UR5 ;  /* 0x0000000500047c82 */ /* 0x000fe20008000000 */
[----:B------:R-:W-:Y:S02]  /*2c10*/  USHF.R.U32.HI UR17, URZ, UR17, UR8 ;  /* 0x00000011ff117299 */ /* 0x000fe40008011608 */
[----:B-1----:R-:W-:Y:S02]  /*2c20*/  USHF.R.U32.HI UR4, URZ, UR7, UR4 ;  /* 0x00000007ff047299 */ /* 0x002fe40008011604 */
[----:B------:R-:W-:Y:S02]  /*2c30*/  USEL UR5, UR37, UR17, !UP2 ;  /* 0x0000001125057287 */ /* 0x000fe4000d000000 */
[----:B------:R-:W-:-:S04]  /*2c40*/  USEL UR4, UR31, UR4, !UP0 ;  /* 0x000000041f047287 */ /* 0x000fc8000c000000 */
[----:B------:R-:W-:Y:S02]  /*2c50*/  UIADD3 UR7, UPT, UPT, UR5, -UR4, URZ ;  /* 0x8000000405077290 */ /* 0x000fe4000fffe0ff */
[----:B------:R-:W-:Y:S02]  /*2c60*/  UIADD3 UR4, UPT, UPT, -UR5, UR4, URZ ;  /* 0x0000000405047290 */ /* 0x000fe4000fffe1ff */
[----:B------:R-:W-:Y:S02]  /*2c70*/  UIMAD UR31, UR7, UR18, UR31 ;  /* 0x00000012071f72a4 */ /* 0x000fe4000f8e021f */
[----:B------:R-:W-:-:S12]  /*2c80*/  UIMAD UR37, UR4, UR10, UR37 ;  /* 0x0000000a042572a4 */ /* 0x000fd8000f8e0225 */
.L_x_42:
[----:B------:R-:W-:Y:S01]  /*2c90*/  VIADD R11, R11, 0x1 ;  /* 0x000000010b0b7836 */ /* 0x000fe20000000000 */
[----:B------:R-:W-:Y:S01]  /*2ca0*/  R2UR UR4, R65 ;  /* 0x00000000410472ca */ /* 0x000fe200000e0000 */
[----:B------:R-:W-:Y:S01]  /*2cb0*/  UIADD3 UR25, UPT, UPT, UR31, UR63, URZ ;  /* 0x0000003f1f197290 */ /* 0x000fe2000fffe0ff */
[----:B------:R-:W-:Y:S02]  /*2cc0*/  PLOP3.LUT P1, PT, PT, PT, PT, 0x80, 0x8 ;  /* 0x000000000008781c */ /* 0x000fe40003f2f070 */
[----:B------:R-:W-:-:S04]  /*2cd0*/  ISETP.NE.AND P0, PT, R11, 0x2, PT ;  /* 0x000000020b00780c */ /* 0x000fc80003f05270 */
[----:B------:R-:W-:Y:S02]  /*2ce0*/  SEL R3, RZ, 0x1, P0 ;  /* 0x00000001ff037807 */ /* 0x000fe40000000000 */
[----:B------:R-:W-:Y:S02]  /*2cf0*/  SEL R11, R11, RZ, P0 ;  /* 0x000000ff0b0b7207 */ /* 0x000fe40000000000 */
[----:B------:R-:W-:Y:S01]  /*2d00*/  LOP3.LUT R10, R10, R3, RZ, 0x3c, !PT ;  /* 0x000000030a0a7212 */ /* 0x000fe200078e3cff */
[----:B------:R-:W-:Y:S01]  /*2d10*/  UIADD3 UR20, UPT, UPT, UR37, UR4, URZ ;  /* 0x0000000425147290 */ /* 0x000fe2000fffe0ff */
[----:B------:R-:W-:Y:S11]  /*2d20*/  BRA.U UP1, `(.L_x_43) ;  /* 0xfffffff1013c7547 */ /* 0x000ff6000b83ffff */
[----:B------:R-:W-:Y:S01]  /*2d30*/  UIADD3 UR13, UPT, UPT, UR13, 0x108, URZ ;  /* 0x000001080d0d7890 */ /* 0x000fe2000fffe0ff */
[----:B------:R-:W-:-:S03]  /*2d40*/  SHF.L.U32 R3, R12, 0x1f, RZ ;  /* 0x0000001f0c037819 */ /* 0x000fc600000006ff */
[----:B------:R-:W-:-:S09]  /*2d50*/  ULEA UR4, UR6, UR13, 0x3 ;  /* 0x0000000d06047291 */ /* 0x000fd2000f8e18ff */
[----:B------:R-:W3:Y:S02]  /*2d60*/  SYNCS.PHASECHK.TRANS64.TRYWAIT P0, [UR4], R3 ;  /* 0x00000003ff0075a7 */ /* 0x000ee40008001104 */
[----:B---3--:R-:W-:Y:S05]  /*2d70*/  @!P0 BRA `(.L_x_44) ;  /* 0x0000006000808947 */ /* 0x008fea0003800000 */
.L_x_168:
[----:B------:R-:W-:-:S04]  /*2d80*/  UIADD3 UR4, UPT, UPT, UR6, 0x1, URZ ;  /* 0x0000000106047890 */ /* 0x000fc8000fffe0ff */
[----:B------:R-:W-:-:S04]  /*2d90*/  UISETP.NE.AND UP0, UPT, UR4, 0x21, UPT ;  /* 0x000000210400788c */ /* 0x000fc8000bf05270 */
[----:B------:R-:W-:Y:S02]  /*2da0*/  USEL UR6, URZ, 0x1, UP0 ;  /* 0x00000001ff067887 */ /* 0x000fe40008000000 */
[----:B------:R-:W-:-:S04]  /*2db0*/  USEL UR4, UR4, URZ, UP0 ;  /* 0x000000ff04047287 */ /* 0x000fc80008000000 */
[----:B------:R-:W-:Y:S01]  /*2dc0*/  ULEA UR5, UR4, UR13, 0x3 ;  /* 0x0000000d04057291 */ /* 0x000fe2000f8e18ff */
[----:B------:R-:W-:-:S04]  /*2dd0*/  LOP3.LUT R2, R12, UR6, RZ, 0x3c, !PT ;  /* 0x000000060c027c12 */ /* 0x000fc8000f8e3cff */
[----:B-1----:R-:W-:-:S04]  /*2de0*/  SHF.L.U32 R3, R2, 0x1f, RZ ;  /* 0x0000001f02037819 */ /* 0x002fc800000006ff */
[----:B------:R-:W1:Y:S02]  /*2df0*/  SYNCS.PHASECHK.TRANS64.TRYWAIT P0, [UR5], R3 ;  /* 0x00000003ff0075a7 */ /* 0x000e640008001105 */
[----:B-1----:R-:W-:Y:S05]  /*2e00*/  @!P0 BRA `(.L_x_45) ;  /* 0x0000006000748947 */ /* 0x002fea0003800000 */
.L_x_170:
        /* <DEDUP_REMOVED lines=9> */
.L_x_172:
        /* <DEDUP_REMOVED lines=9> */
.L_x_174:
        /* <DEDUP_REMOVED lines=9> */
.L_x_176:
        /* <DEDUP_REMOVED lines=9> */
.L_x_178:
        /* <DEDUP_REMOVED lines=9> */
.L_x_180:
        /* <DEDUP_REMOVED lines=9> */
.L_x_182:
        /* <DEDUP_REMOVED lines=9> */
.L_x_184:
        /* <DEDUP_REMOVED lines=9> */
.L_x_186:
        /* <DEDUP_REMOVED lines=9> */
.L_x_188:
        /* <DEDUP_REMOVED lines=9> */
.L_x_190:
        /* <DEDUP_REMOVED lines=9> */
.L_x_192:
        /* <DEDUP_REMOVED lines=9> */
.L_x_194:
        /* <DEDUP_REMOVED lines=9> */
.L_x_196:
        /* <DEDUP_REMOVED lines=9> */
.L_x_198:
        /* <DEDUP_REMOVED lines=9> */
.L_x_200:
        /* <DEDUP_REMOVED lines=9> */
.L_x_202:
        /* <DEDUP_REMOVED lines=9> */
.L_x_204:
        /* <DEDUP_REMOVED lines=9> */
.L_x_206:
        /* <DEDUP_REMOVED lines=9> */
.L_x_208:
        /* <DEDUP_REMOVED lines=9> */
.L_x_210:
        /* <DEDUP_REMOVED lines=9> */
.L_x_212:
        /* <DEDUP_REMOVED lines=9> */
.L_x_214:
        /* <DEDUP_REMOVED lines=9> */
.L_x_216:
        /* <DEDUP_REMOVED lines=9> */
.L_x_218:
        /* <DEDUP_REMOVED lines=9> */
.L_x_220:
        /* <DEDUP_REMOVED lines=9> */
.L_x_222:
        /* <DEDUP_REMOVED lines=9> */
.L_x_224:
        /* <DEDUP_REMOVED lines=9> */
.L_x_226:
        /* <DEDUP_REMOVED lines=9> */
.L_x_228:
        /* <DEDUP_REMOVED lines=9> */
.L_x_230:
[----:B------:R-:W-:-:S04]  /*3ef0*/  UIADD3 UR4, UPT, UPT, UR4, 0x1, URZ ;  /* 0x0000000104047890 */ /* 0x000fc8000fffe0ff */
[----:B------:R-:W-:-:S04]  /*3f00*/  UISETP.NE.AND UP0, UPT, UR4, 0x21, UPT ;  /* 0x000000210400788c */ /* 0x000fc8000bf05270 */
[----:B------:R-:W-:Y:S02]  /*3f10*/  USEL UR5, URZ, 0x1, UP0 ;  /* 0x00000001ff057887 */ /* 0x000fe40008000000 */
[----:B------:R-:W-:-:S04]  /*3f20*/  USEL UR4, UR4, URZ, UP0 ;  /* 0x000000ff04047287 */ /* 0x000fc80008000000 */
[----:B------:R-:W-:Y:S01]  /*3f30*/  ULEA UR4, UR4, UR13, 0x3 ;  /* 0x0000000d04047291 */ /* 0x000fe2000f8e18ff */
[----:B-1----:R-:W-:-:S04]  /*3f40*/  LOP3.LUT R3, R2, UR5, RZ, 0x3c, !PT ;  /* 0x0000000502037c12 */ /* 0x002fc8000f8e3cff */
[----:B------:R-:W-:Y:S01]  /*3f50*/  SHF.L.U32 R3, R3, 0x1f, RZ ;  /* 0x0000001f03037819 */ /* 0x000fe200000006ff */
[----:B------:R-:W-:-:S07]  /*3f60*/  IMAD.U32 R0, RZ, RZ, UR4 ;  /* 0x00000004ff007e24 */ /* 0x000fce000f8e00ff */
.L_x_76:
[----:B-1----:R1:W3:Y:S02]  /*3f70*/  SYNCS.PHASECHK.TRANS64.TRYWAIT P0, [R0+URZ], R3 ;  /* 0x00000003000075a7 */ /* 0x0022e400080011ff */
[----:B---3--:R-:W-:Y:S05]  /*3f80*/  @!P0 NANOSLEEP.SYNCS 0x989680 ;  /* 0x009896800000895d */ /* 0x008fea0003900000 */
[----:B------:R-:W3:Y:S02]  /*3f90*/  @!P0 SYNCS.PHASECHK.TRANS64 P0, [R0+URZ], R3 ;  /* 0x00000003000085a7 */ /* 0x000ee400080010ff */
[----:B--23--:R-:W-:Y:S05]  /*3fa0*/  @P0 EXIT ;  /* 0x000000000000094d */ /* 0x00cfea0003800000 */
[----:B------:R-:W-:Y:S05]  /*3fb0*/  BRA `(.L_x_76) ;  /* 0xfffffffc00ec7947 */ /* 0x000fea000383ffff */
.L_x_23:
[----:B------:R-:W1:Y:S02]  /*3fc0*/  S2UR UR4, SR_CgaCtaId ;  /* 0x00000000000479c3 */ /* 0x000e640000008800 */
[----:B-1----:R-:W-:-:S04]  /*3fd0*/  UISETP.NE.AND UP0, UPT, UR4, URZ, UPT ;  /* 0x000000ff0400728c */ /* 0x002fc8000bf05270 */
[----:B------:R-:W-:-:S09]  /*3fe0*/  UISETP.NE.OR UP0, UPT, UR13, 0x1, UP0 ;  /* 0x000000010d00788c */ /* 0x000fd20008705670 */
[----:B------:R-:W-:Y:S05]  /*3ff0*/  BRA.U UP0, `(.L_x_77) ;  /* 0x00000005004c7547 */ /* 0x000fea000b800000 */
[----:B------:R-:W1:Y:S01]  /*4000*/  S2UR UR5, SR_CgaCtaId ;  /* 0x00000000000579c3 */ /* 0x000e620000008800 */
[----:B------:R-:W-:Y:S01]  /*4010*/  UMOV UR4, 0x400 ;  /* 0x0000040000047882 */ /* 0x000fe20000000000 */
[----:B------:R-:W-:Y:S01]  /*4020*/  ISETP.GE.U32.AND P2, PT, R0, 0x4, PT ;  /* 0x000000040000780c */ /* 0x000fe20003f46070 */
[----:B------:R-:W-:Y:S01]  /*4030*/  IMAD.MOV.U32 R12, RZ, RZ, 0x1 ;  /* 0x00000001ff0c7424 */ /* 0x000fe200078e00ff */
[----:B------:R-:W-:Y:S02]  /*4040*/  CS2R R10, SRZ ;  /* 0x00000000000a7805 */ /* 0x000fe4000001ff00 */
[----:B------:R-:W-:Y:S01]  /*4050*/  CS2R R8, SRZ ;  /* 0x0000000000087805 */ /* 0x000fe2000001ff00 */
[----:B-1----:R-:W-:-:S03]  /*4060*/  ULEA UR6, UR5, UR4, 0x18 ;  /* 0x0000000405067291 */ /* 0x002fc6000f8ec0ff */
[----:B------:R-:W-:-:S09]  /*4070*/  UMOV UR5, URZ ;  /* 0x000000ff00057c82 */ /* 0x000fd20008000000 */
.L_x_81:
[----:B------:R-:W-:Y:S02]  /*4080*/  LEA R2, R8, UR6, 0x3 ;  /* 0x0000000608027c11 */ /* 0x000fe4000f8e18ff */
[----:B------:R-:W-:-:S03]  /*4090*/  SHF.L.U32 R5, R9, 0x1f, RZ ;  /* 0x0000001f09057819 */ /* 0x000fc600000006ff */
[----:B------:R-:W-:Y:S01]  /*40a0*/  VIADD R4, R2, 0x2c0 ;  /* 0x000002c002047836 */ /* 0x000fe20000000000 */
[----:B------:R-:W1:Y:S02]  /*40b0*/  SYNCS.PHASECHK.TRANS64.TRYWAIT P0, [R2+URZ+0x2b0], R5 ;  /* 0x0002b005020075a7 */ /* 0x000e6400080011ff */
[----:B-1----:R-:W-:Y:S05]  /*40c0*/  @!P0 BRA `(.L_x_78) ;  /* 0x0000005800ac8947 */ /* 0x002fea0003800000 */
.L_x_231:
[----:B------:R-:W-:Y:S01]  /*40d0*/  ULEA UR4, UR5, UR6, 0x3 ;  /* 0x0000000605047291 */ /* 0x000fe2000f8e18ff */
[----:B------:R-:W-:Y:S02]  /*40e0*/  PRMT R4, RZ, 0x654, R4 ;  /* 0x00000654ff047816 */ /* 0x000fe40000000004 */
[----:B-1----:R-:W-:Y:S01]  /*40f0*/  SHF.L.U32 R5, R12, 0x1f, RZ ;  /* 0x0000001f0c057819 */ /* 0x002fe200000006ff */
[----:B------:R-:W-:Y:S01]  /*4100*/  UIADD3 UR7, UPT, UPT, UR4, 0x250, URZ ;  /* 0x0000025004077890 */ /* 0x000fe2000fffe0ff */
[----:B------:R1:W-:Y:S05]  /*4110*/  SYNCS.ARRIVE.TRANS64.RED.A1T0 RZ, [R4+URZ], RZ ;  /* 0x000000ff04ff79a7 */ /* 0x0003ea00081004ff */
[----:B------:R-:W-:Y:S01]  /*4120*/  IMAD.U32 R7, RZ, RZ, UR7 ;  /* 0x00000007ff077e24 */ /* 0x000fe2000f8e00ff */
[----:B------:R-:W2:Y:S04]  /*4130*/  SYNCS.PHASECHK.TRANS64.TRYWAIT P0, [UR4+0x260], R5 ;  /* 0x00026005ff0075a7 */ /* 0x000ea80008001104 */
[----:B------:R-:W-:Y:S01]  /*4140*/  PRMT R6, R0, 0x654, R7 ;  /* 0x0000065400067816 */ /* 0x000fe20000000007 */
[----:B-1----:R-:W-:Y:S01]  /*4150*/  @!P2 IMAD.MOV.U32 R4, RZ, RZ, 0x10 ;  /* 0x00000010ff04a424 */ /* 0x002fe200078e00ff */
[----:B--2---:R-:W-:Y:S06]  /*4160*/  @!P0 BRA `(.L_x_79) ;  /* 0x0000005800988947 */ /* 0x004fec0003800000 */
.L_x_233:
[----:B------:R-:W-:Y:S01]  /*4170*/  ULEA UR8, UR5, UR6, 0x4 ;  /* 0x0000000605087291 */ /* 0x000fe2000f8e20ff */
[----:B------:R-:W-:Y:S01]  /*4180*/  SEL R3, R6, R3, !P2 ;  /* 0x0000000306037207 */ /* 0x000fe20005000000 */
[----:B------:R-:W-:Y:S01]  /*4190*/  UIADD3 UR9, UPT, UPT, UR4, 0x250, URZ ;  /* 0x0000025004097890 */ /* 0x000fe2000fffe0ff */
[----:B-1----:R-:W-:Y:S01]  /*41a0*/  LEA R2, R11, UR6, 0x3 ;  /* 0x000000060b027c11 */ /* 0x002fe2000f8e18ff */
[----:B------:R-:W-:Y:S01]  /*41b0*/  UIADD3 UR8, UPT, UPT, UR8, 0x2e0, URZ ;  /* 0x000002e008087890 */ /* 0x000fe2000fffe0ff */
[----:B------:R-:W-:Y:S01]  /*41c0*/  SHF.L.U32 R5, R10, 0x1f, RZ ;  /* 0x0000001f0a057819 */ /* 0x000fe200000006ff */
[----:B------:R1:W-:Y:S01]  /*41d0*/  @!P2 SYNCS.ARRIVE.TRANS64.RED RZ, [R3+URZ], R4 ;  /* 0x0000000403ffa9a7 */ /* 0x0003e200080004ff */
[----:B------:R-:W-:Y:S01]  /*41e0*/  UIADD3 UR4, UPT, UPT, UR5, 0x1, URZ ;  /* 0x0000000105047890 */ /* 0x000fe2000fffe0ff */
[----:B------:R-:W-:-:S03]  /*41f0*/  VIADD R8, R8, 0x1 ;  /* 0x0000000108087836 */ /* 0x000fc60000000000 */
[----:B------:R-:W-:Y:S02]  /*4200*/  UISETP.NE.AND UP0, UPT, UR4, 0x2, UPT ;  /* 0x000000020400788c */ /* 0x000fe4000bf05270 */
[----:B------:R-:W-:Y:S06]  /*4210*/  UGETNEXTWORKID.BROADCAST [UR8], [UR9] ;  /* 0x00000000080073ca */ /* 0x000fec0008000100 */
[----:B------:R-:W-:Y:S01]  /*4220*/  USEL UR7, URZ, 0x1, UP0 ;  /* 0x00000001ff077887 */ /* 0x000fe20008000000 */
[----:B------:R-:W-:Y:S01]  /*4230*/  ISETP.NE.AND P0, PT, R8, 0x2, PT ;  /* 0x000000020800780c */ /* 0x000fe20003f05270 */
[----:B------:R-:W-:Y:S01]  /*4240*/  USEL UR5, UR4, URZ, UP0 ;  /* 0x000000ff04057287 */ /* 0x000fe20008000000 */
[----:B------:R-:W2:Y:S03]  /*4250*/  SYNCS.PHASECHK.TRANS64.TRYWAIT P1, [R2+URZ+0x250], R5 ;  /* 0x00025005020075a7 */ /* 0x000ea600080211ff */
[----:B------:R-:W-:Y:S01]  /*4260*/  LOP3.LUT R12, R12, UR7, RZ, 0x3c, !PT ;  /* 0x000000070c0c7c12 */ /* 0x000fe2000f8e3cff */
[----:B-12---:R-:W-:Y:S07]  /*4270*/  @!P1 BRA `(.L_x_80) ;  /* 0x00000058006c9947 */ /* 0x006fee0003800000 */
.L_x_234:
[C---:B------:R-:W-:Y:S01]  /*4280*/  LEA R4, R11.reuse, UR6, 0x4 ;  /* 0x000000060b047c11 */ /* 0x040fe2000f8e20ff */
[----:B-1----:R-:W-:Y:S01]  /*4290*/  VIADD R2, R2, 0x260 ;  /* 0x0000026002027836 */ /* 0x002fe20000000000 */
[----:B------:R-:W-:Y:S01]  /*42a0*/  SEL R8, R8, RZ, P0 ;  /* 0x000000ff08087207 */ /* 0x000fe20000000000 */
[----:B------:R-:W-:-:S03]  /*42b0*/  VIADD R11, R11, 0x1 ;  /* 0x000000010b0b7836 */ /* 0x000fc60000000000 */
[----:B------:R-:W1:Y:S01]  /*42c0*/  LDS.128 R4, [R4+0x2e0] ;  /* 0x0002e00004047984 */ /* 0x000e620000000c00 */
[----:B------:R-:W-:Y:S02]  /*42d0*/  PRMT R2, RZ, 0x654, R2 ;  /* 0x00000654ff027816 */ /* 0x000fe40000000002 */
[C---:B------:R-:W-:Y:S01]  /*42e0*/  ISETP.NE.AND P1, PT, R11.reuse, 0x2, PT ;  /* 0x000000020b00780c */ /* 0x040fe20003f25270 */
[----:B------:R-:W-:Y:S01]  /*42f0*/  @!PT LDS RZ, [RZ] ;  /* 0x00000000fffff984 */ /* 0x000fe20000000800 */
[----:B------:R-:W-:Y:S01]  /*4300*/  @!PT LDS RZ, [RZ] ;  /* 0x00000000fffff984 */ /* 0x000fe20000000800 */
[----:B------:R-:W-:Y:S01]  /*4310*/  @!PT LDS RZ, [RZ] ;  /* 0x00000000fffff984 */ /* 0x000fe20000000800 */
[----:B------:R-:W-:Y:S01]  /*4320*/  @!PT LDS RZ, [RZ] ;  /* 0x00000000fffff984 */ /* 0x000fe20000000800 */
[----:B------:R2:W-:Y:S06]  /*4330*/  MEMBAR.ALL.CTA ;  /* 0x0000000000007992 */ /* 0x0005ec0000008000 */
[----:B--2---:R-:W2:Y:S01]  /*4340*/  FENCE.VIEW.ASYNC.S ;  /* 0x00000000000073c6 */ /* 0x004ea20000000000 */
[----:B------:R-:W-:Y:S01]  /*4350*/  SEL R11, R11, RZ, P1 ;  /* 0x000000ff0b0b7207 */ /* 0x000fe20000800000 */
[----:B--2---:R2:W-:Y:S01]  /*4360*/  SYNCS.ARRIVE.TRANS64.RED.A1T0 RZ, [R2+URZ], RZ ;  /* 0x000000ff02ff79a7 */ /* 0x0045e200081004ff */
[----:B-1----:R-:W-:-:S02]  /*4370*/  LOP3.LUT P3, RZ, R6, 0x1, RZ, 0xc0, !PT ;  /* 0x0000000106ff7812 */ /* 0x002fc4000786c0ff */
[----:B------:R-:W-:-:S04]  /*4380*/  SEL R5, RZ, 0x1, P1 ;  /* 0x00000001ff057807 */ /* 0x000fc80000800000 */
[----:B------:R-:W-:Y:S02]  /*4390*/  LOP3.LUT R10, R10, R5, RZ, 0x3c, !PT ;  /* 0x000000050a0a7212 */ /* 0x000fe400078e3cff */
[----:B--2---:R-:W-:-:S04]  /*43a0*/  SEL R2, RZ, 0x1, P0 ;  /* 0x00000001ff027807 */ /* 0x004fc80000000000 */
[----:B------:R-:W-:Y:S01]  /*43b0*/  LOP3.LUT R9, R9, R2, RZ, 0x3c, !PT ;  /* 0x0000000209097212 */ /* 0x000fe200078e3cff */
[----:B------:R-:W-:Y:S06]  /*43c0*/  @P3 BRA `(.L_x_81) ;  /* 0xfffffffc002c3947 */ /* 0x000fec000383ffff */
[----:B------:R-:W-:Y:S01]  /*43d0*/  ULEA UR4, UR5, UR6, 0x3 ;  /* 0x0000000605047291 */ /* 0x000fe2000f8e18ff */
[----:B------:R-:W-:-:S08]  /*43e0*/  SHF.L.U32 R3, R12, 0x1f, RZ ;  /* 0x0000001f0c037819 */ /* 0x000fd000000006ff */
[----:B------:R-:W1:Y:S02]  /*43f0*/  SYNCS.PHASECHK.TRANS64 P0, [UR4+0x260], R3 ;  /* 0x00026003ff0075a7 */ /* 0x000e640008001004 */
[----:B-1----:R-:W-:Y:S05]  /*4400*/  @P0 BRA `(.L_x_82) ;  /* 0x0000000000080947 */ /* 0x002fea0003800000 */
[----:B------:R-:W1:Y:S02]  /*4410*/  SYNCS.PHASECHK.TRANS64.TRYWAIT P0, [UR4+0x260], R3 ;  /* 0x00026003ff0075a7 */ /* 0x000e640008001104 */
[----:B-1----:R-:W-:Y:S05]  /*4420*/  @!P0 BRA `(.L_x_83) ;  /* 0x0000005800148947 */ /* 0x002fea0003800000 */
.L_x_82:
[----:B------:R-:W-:-:S04]  /*4430*/  UIADD3 UR7, UPT, UPT, UR5, 0x1, URZ ;  /* 0x0000000105077890 */ /* 0x000fc8000fffe0ff */
[----:B------:R-:W-:-:S04]  /*4440*/  UISETP.NE.AND UP0, UPT, UR7, 0x2, UPT ;  /* 0x000000020700788c */ /* 0x000fc8000bf05270 */
[----:B------:R-:W-:Y:S02]  /*4450*/  USEL UR8, URZ, 0x1, UP0 ;  /* 0x00000001ff087887 */ /* 0x000fe40008000000 */
[----:B------:R-:W-:-:S04]  /*4460*/  USEL UR7, UR7, URZ, UP0 ;  /* 0x000000ff07077287 */ /* 0x000fc80008000000 */
[----:B------:R-:W-:Y:S01]  /*4470*/  ULEA UR7, UR7, UR6, 0x3 ;  /* 0x0000000607077291 */ /* 0x000fe2000f8e18ff */
[----:B-1----:R-:W-:-:S04]  /*4480*/  LOP3.LUT R3, R12, UR8, RZ, 0x3c, !PT ;  /* 0x000000080c037c12 */ /* 0x002fc8000f8e3cff */
[----:B------:R-:W-:-:S04]  /*4490*/  SHF.L.U32 R0, R3, 0x1f, RZ ;  /* 0x0000001f03007819 */ /* 0x000fc800000006ff */
[----:B------:R-:W1:Y:S02]  /*44a0*/  SYNCS.PHASECHK.TRANS64 P0, [UR7+0x260], R0 ;  /* 0x00026000ff0075a7 */ /* 0x000e640008001007 */
[----:B-1----:R-:W-:Y:S05]  /*44b0*/  @P0 EXIT ;  /* 0x000000000000094d */ /* 0x002fea0003800000 */
[----:B------:R-:W-:Y:S02]  /*44c0*/  SHF.L.U32 R3, R3, 0x1f, RZ ;  /* 0x0000001f03037819 */ /* 0x000fe400000006ff */
[----:B------:R-:W-:-:S07]  /*44d0*/  MOV R0, UR7 ;  /* 0x0000000700007c02 */ /* 0x000fce0008000f00 */
.L_x_84:
[----:B-1----:R1:W2:Y:S02]  /*44e0*/  SYNCS.PHASECHK.TRANS64.TRYWAIT P0, [R0+URZ+0x260], R3 ;  /* 0x00026003000075a7 */ /* 0x0022a400080011ff */
[----:B--2---:R-:W-:Y:S05]  /*44f0*/  @!P0 NANOSLEEP.SYNCS 0x989680 ;  /* 0x009896800000895d */ /* 0x004fea0003900000 */
[----:B------:R-:W2:Y:S02]  /*4500*/  @!P0 SYNCS.PHASECHK.TRANS64 P0, [R0+URZ+0x260], R3 ;  /* 0x00026003000085a7 */ /* 0x000ea400080010ff */
[----:B--2---:R-:W-:Y:S05]  /*4510*/  @P0 EXIT ;  /* 0x000000000000094d */ /* 0x004fea0003800000 */
[----:B------:R-:W-:Y:S05]  /*4520*/  BRA `(.L_x_84) ;  /* 0xfffffffc00ec7947 */ /* 0x000fea000383ffff */
.L_x_77:
[----:B------:R-:W-:Y:S05]  /*4530*/  BRA.U UP4, `(.L_x_85) ;  /* 0x0000001104a47547 */ /* 0x000fea000b800000 */
[----:B------:R-:W1:Y:S01]  /*4540*/  S2UR UR7, SR_CgaCtaId ;  /* 0x00000000000779c3 */ /* 0x000e620000008800 */
[----:B------:R-:W-:Y:S01]  /*4550*/  UMOV UR4, 0x40 ;  /* 0x0000004000047882 */ /* 0x000fe20000000000 */
[----:B------:R-:W-:Y:S01]  /*4560*/  NOP ;  /* 0x0000000000007918 */ /* 0x000fe20000000000 */
[----:B------:R-:W-:Y:S01]  /*4570*/  UMOV UR6, 0x400 ;  /* 0x0000040000067882 */ /* 0x000fe20000000000 */
[----:B-1----:R-:W-:Y:S02]  /*4580*/  ULEA UR5, UR7, UR4, 0x18 ;  /* 0x0000000407057291 */ /* 0x002fe4000f8ec0ff */
[----:B------:R-:W-:-:S07]  /*4590*/  ULEA UR6, UR7, UR6, 0x18 ;  /* 0x0000000607067291 */ /* 0x000fce000f8ec0ff */
[----:B------:R-:W1:Y:S02]  /*45a0*/  LDS.U8 R0, [UR5+0x1c] ;  /* 0x00001c05ff007984 */ /* 0x000e640008000000 */
[----:B-1----:R-:W-:-:S13]  /*45b0*/  ISETP.NE.AND P0, PT, R0, RZ, PT ;  /* 0x000000ff0000720c */ /* 0x002fda0003f05270 */
[----:B------:R-:W-:Y:S05]  /*45c0*/  @P0 BRA `(.L_x_86) ;  /* 0x0000000400080947 */ /* 0x000fea0003800000 */
[----:B------:R-:W-:Y:S02]  /*45d0*/  UISETP.NE.U32.AND UP1, UPT, UR33, 0x1, UPT ;  /* 0x000000012100788c */ /* 0x000fe4000bf25070 */
[----:B------:R-:W-:-:S07]  /*45e0*/  UIADD3 UR7, UPT, UPT, UR5, 0x8, URZ ;  /* 0x0000000805077890 */ /* 0x000fce000fffe0ff */
[----:B------:R-:W-:Y:S05]  /*45f0*/  BRA.U !UP1, `(.L_x_87) ;  /* 0x00000001099c7547 */ /* 0x000fea000b800000 */
[----:B------:R-:W-:Y:S01]  /*4600*/  ELECT P0, URZ, PT ;  /* 0x0000000000ff782f */ /* 0x000fe20003800000 */
[----:B------:R-:W-:-:S12]  /*4610*/  BSSY B0, `(.L_x_87) ;  /* 0x0000025000007945 */ /* 0x000fd80003800000 */
[----:B------:R-:W-:Y:S05]  /*4620*/  @!P0 BRA `(.L_x_88) ;  /* 0x00000000008c8947 */ /* 0x000fea0003800000 */
[----:B------:R-:W-:-:S05]  /*4630*/  UMOV UR4, 0x10 ;  /* 0x0000001000047882 */ /* 0x000fca0000000000 */
[----:B------:R-:W-:Y:S04]  /*4640*/  DEPBAR.LE SB1, 0x36 ;  /* 0x00009d800000791a */ /* 0x000fe80000000000 */
[----:B------:R-:W1:Y:S02]  /*4650*/  UTCATOMSWS.2CTA.FIND_AND_SET.ALIGN UP0, UR4, UR4 ;  /* 0x00000004000475e3 */ /* 0x000e640008200800 */
[----:B-1----:R-:W-:Y:S01]  /*4660*/  MOV R11, UR4 ;  /* 0x00000004000b7c02 */ /* 0x002fe20008000f00 */
[----:B------:R-:W-:Y:S06]  /*4670*/  BRA.U UP0, `(.L_x_89) ;  /* 0x0000000100187547 */ /* 0x000fec000b800000 */
.L_x_90:
[----:B------:R-:W-:Y:S05]  /*4680*/  NANOSLEEP 0x64 ;  /* 0x000000640000795d */ /* 0x000fea0003800000 */
[----:B------:R-:W-:-:S05]  /*4690*/  UMOV UR4, 0x10 ;  /* 0x0000001000047882 */ /* 0x000fca0000000000 */
[----:B------:R-:W-:Y:S04]  /*46a0*/  DEPBAR.LE SB1, 0x36 ;  /* 0x00009d800000791a */ /* 0x000fe80000000000 */
[----:B------:R-:W1:Y:S02]  /*46b0*/  UTCATOMSWS.2CTA.FIND_AND_SET.ALIGN UP0, UR4, UR4 ;  /* 0x00000004000475e3 */ /* 0x000e640008200800 */
[----:B-1----:R-:W-:Y:S01]  /*46c0*/  MOV R11, UR4 ;  /* 0x00000004000b7c02 */ /* 0x002fe20008000f00 */
[----:B------:R-:W-:Y:S05]  /*46d0*/  BRA.U !UP0, `(.L_x_90) ;  /* 0xfffffffd08e87547 */ /* 0x000fea000b83ffff */
.L_x_89:
[----:B------:R-:W1:Y:S01]  /*46e0*/  LDS R7, [UR5+0x10] ;  /* 0x00001005ff077984 */ /* 0x000e620008000800 */
[----:B------:R-:W-:Y:S01]  /*46f0*/  IMAD.U32 R5, RZ, RZ, UR6 ;  /* 0x00000006ff057e24 */ /* 0x000fe2000f8e00ff */
[----:B------:R-:W-:-:S03]  /*4700*/  MOV R4, UR34 ;  /* 0x0000002200047c02 */ /* 0x000fc60008000f00 */
[----:B------:R-:W-:Y:S01]  /*4710*/  VIADD R5, R5, 0x300 ;  /* 0x0000030005057836 */ /* 0x000fe20000000000 */
[----:B-1----:R-:W-:-:S04]  /*4720*/  SHF.L.U32 R7, R7, 0x1f, RZ ;  /* 0x0000001f07077819 */ /* 0x002fc800000006ff */
[----:B------:R-:W1:Y:S02]  /*4730*/  SYNCS.PHASECHK.TRANS64.TRYWAIT P0, [UR5+0x8], R7 ;  /* 0x00000807ff0075a7 */ /* 0x000e640008001105 */
[----:B-1----:R-:W-:Y:S05]  /*4740*/  @P0 BRA `(.L_x_91) ;  /* 0x0000000000080947 */ /* 0x002fea0003800000 */
[----:B------:R-:W1:Y:S02]  /*4750*/  SYNCS.PHASECHK.TRANS64.TRYWAIT P0, [UR5+0x8], R7 ;  /* 0x00000807ff0075a7 */ /* 0x000e640008001105 */
[----:B-1----:R-:W-:Y:S05]  /*4760*/  @!P0 BRA `(.L_x_92) ;  /* 0x00000054005c8947 */ /* 0x002fea0003800000 */
.L_x_91:
[----:B-1----:R-:W-:Y:S01]  /*4770*/  HFMA2 R0, -RZ, RZ, 0, 5.9604644775390625e-08 ;  /* 0x00000001ff007431 */ /* 0x002fe200000001ff */
[----:B------:R-:W-:Y:S01]  /*4780*/  UPRMT UR4, UR34, 0x654, UR7 ;  /* 0x0000065422047896 */ /* 0x000fe20008000007 */
[----:B------:R-:W-:Y:S01]  /*4790*/  IMAD.MOV.U32 R8, RZ, RZ, 0xffff ;  /* 0x0000ffffff087424 */ /* 0x000fe200078e00ff */
[----:B------:R-:W-:Y:S01]  /*47a0*/  PRMT R4, R4, 0x654, R5 ;  /* 0x0000065404047816 */ /* 0x000fe20000000005 */
[----:B------:R-:W-:Y:S02]  /*47b0*/  IMAD.MOV.U32 R6, RZ, RZ, 0x4 ;  /* 0x00000004ff067424 */ /* 0x000fe400078e00ff */
[----:B------:R-:W-:Y:S01]  /*47c0*/  IMAD.SHL.U32 R9, R11, 0x20, RZ ;  /* 0x000000200b097824 */ /* 0x000fe200078e00ff */
[----:B------:R-:W-:Y:S02]  /*47d0*/  MOV R5, UR4 ;  /* 0x0000000400057c02 */ /* 0x000fe40008000f00 */
[-C--:B------:R-:W-:Y:S01]  /*47e0*/  SHF.L.U32 R8, R8, R11.reuse, RZ ;  /* 0x0000000b08087219 */ /* 0x080fe200000006ff */
[----:B------:R1:W-:Y:S01]  /*47f0*/  SYNCS.ARRIVE.TRANS64.RED RZ, [UR4], R6 ;  /* 0x00000006ffff79a7 */ /* 0x0003e20008000404 */
[----:B------:R-:W-:Y:S01]  /*4800*/  SHF.L.U32 R7, R0, R11, RZ ;  /* 0x0000000b00077219 */ /* 0x000fe200000006ff */
[----:B------:R1:W-:Y:S04]  /*4810*/  STS [UR6+0x300], R9 ;  /* 0x00030009ff007988 */ /* 0x0003e80008000806 */
[----:B------:R1:W-:Y:S04]  /*4820*/  STAS [R4.64], R11 ;  /* 0x0000000b04007dbd */ /* 0x0003e8000c0008ff */
[----:B------:R1:W-:Y:S04]  /*4830*/  ATOMS.OR RZ, [UR5+0x14], R8 ;  /* 0x00001408ffff798c */ /* 0x0003e8000b000005 */
[----:B------:R1:W-:Y:S04]  /*4840*/  ATOMS.OR RZ, [UR5+0x18], R7 ;  /* 0x00001807ffff798c */ /* 0x0003e8000b000005 */
[----:B------:R1:W-:Y:S02]  /*4850*/  ATOMS.XOR RZ, [UR5+0x10], R0 ;  /* 0x00001000ffff798c */ /* 0x0003e4000b800005 */
.L_x_88:
[----:B------:R-:W-:Y:S05]  /*4860*/  BSYNC B0 ;  /* 0x0000000000007941 */ /* 0x000fea0003800000 */
.L_x_87:
[----:B------:R-:W-:Y:S05]  /*4870*/  BRA.U UP1, `(.L_x_93) ;  /* 0x00000001016c7547 */ /* 0x000fea000b800000 */
[----:B------:R-:W-:-:S03]  /*4880*/  UMOV UR4, 0xffffffff ;  /* 0xffffffff00047882 */ /* 0x000fc60000000000 */
[----:B------:R-:W-:Y:S05]  /*4890*/  BRA.DIV UR4, `(.L_x_94) ;  /* 0x0000005604287947 */ /* 0x000fea000b800000 */
[----:B------:R-:W-:-:S13]  /*48a0*/  ELECT P0, URZ, PT ;  /* 0x0000000000ff782f */ /* 0x000fda0003800000 */
.L_x_238:
[----:B------:R-:W-:Y:S05]  /*48b0*/  @!P0 BRA `(.L_x_93) ;  /* 0x00000000005c8947 */ /* 0x000fea0003800000 */
[----:B-1----:R-:W1:Y:S02]  /*48c0*/  LDS R5, [UR5+0x10] ;  /* 0x00001005ff057984 */ /* 0x002e640008000800 */
[----:B-1----:R-:W-:-:S04]  /*48d0*/  SHF.L.U32 R5, R5, 0x1f, RZ ;  /* 0x0000001f05057819 */ /* 0x002fc800000006ff */
[----:B------:R-:W1:Y:S02]  /*48e0*/  SYNCS.PHASECHK.TRANS64.TRYWAIT P0, [UR5+0x8], R5 ;  /* 0x00000805ff0075a7 */ /* 0x000e640008001105 */
[----:B-1----:R-:W-:Y:S05]  /*48f0*/  @P0 BRA `(.L_x_95) ;  /* 0x0000000000080947 */ /* 0x002fea0003800000 */
[----:B------:R-:W1:Y:S02]  /*4900*/  SYNCS.PHASECHK.TRANS64.TRYWAIT P0, [UR5+0x8], R5 ;  /* 0x00000805ff0075a7 */ /* 0x000e640008001105 */
[----:B-1----:R-:W-:Y:S05]  /*4910*/  @!P0 BRA `(.L_x_96) ;  /* 0x00000054002c8947 */ /* 0x002fea0003800000 */
.L_x_95:
[----:B------:R-:W2:Y:S01]  /*4920*/  LDS R7, [UR6+0x300] ;  /* 0x00030006ff077984 */ /* 0x000ea20008000800 */
[----:B-1----:R-:W-:Y:S02]  /*4930*/  HFMA2 R0, -RZ, RZ, 0, 5.9604644775390625e-08 ;  /* 0x00000001ff007431 */ /* 0x002fe400000001ff */
[----:B------:R-:W-:Y:S01]  /*4940*/  IMAD.MOV.U32 R4, RZ, RZ, 0xffff ;  /* 0x0000ffffff047424 */ /* 0x000fe200078e00ff */
[----:B------:R-:W-:Y:S01]  /*4950*/  UPRMT UR4, UR34, 0x654, UR7 ;  /* 0x0000065422047896 */ /* 0x000fe20008000007 */
[----:B--2---:R-:W-:-:S03]  /*4960*/  IMAD.SHL.U32 R5, R7, 0x20, RZ ;  /* 0x0000002007057824 */ /* 0x004fc600078e00ff */
[-C--:B------:R-:W-:Y:S02]  /*4970*/  SHF.L.U32 R4, R4, R7.reuse, RZ ;  /* 0x0000000704047219 */ /* 0x080fe400000006ff */
[----:B------:R-:W-:Y:S01]  /*4980*/  SHF.L.U32 R7, R0, R7, RZ ;  /* 0x0000000700077219 */ /* 0x000fe200000006ff */
[----:B------:R2:W-:Y:S04]  /*4990*/  STS [UR6+0x300], R5 ;  /* 0x00030005ff007988 */ /* 0x0005e80008000806 */
[----:B------:R2:W-:Y:S04]  /*49a0*/  ATOMS.OR RZ, [UR5+0x14], R4 ;  /* 0x00001404ffff798c */ /* 0x0005e8000b000005 */
[----:B------:R2:W-:Y:S01]  /*49b0*/  ATOMS.OR RZ, [UR5+0x18], R7 ;  /* 0x00001807ffff798c */ /* 0x0005e2000b000005 */
[----:B------:R-:W-:Y:S03]  /*49c0*/  SYNCS.ARRIVE.TRANS64.RED.A1T0 RZ, [UR4], RZ ;  /* 0x000000ffffff79a7 */ /* 0x000fe60008100404 */
[----:B------:R2:W-:Y:S01]  /*49d0*/  ATOMS.XOR RZ, [UR5+0x10], R0 ;  /* 0x00001000ffff798c */ /* 0x0005e2000b800005 */
[----:B------:R-:W-:Y:S05]  /*49e0*/  BRA `(.L_x_93) ;  /* 0x0000000000107947 */ /* 0x000fea0003800000 */
.L_x_86:
[----:B------:R-:W-:Y:S02]  /*49f0*/  MOV R0, 0xffffffff ;  /* 0xffffffff00007802 */ /* 0x000fe40000000f00 */
[----:B------:R-:W-:-:S03]  /*4a00*/  MOV R4, 0x4a30 ;  /* 0x00004a3000047802 */ /* 0x000fc60000000f00 */
[----:B------:R1:W-:Y:S04]  /*4a10*/  STS [UR6+0x300], R0 ;  /* 0x00030000ff007988 */ /* 0x0003e80008000806 */
[----:B-1---5:R-:W-:Y:S05]  /*4a20*/  CALL.REL.NOINC `($__internal_1_$__cuda_sm10x_tcgen05_guardrail_trap_phase_invalid_during_alloc) ;  /* 0x00000058008c7944 */ /* 0x022fea0003c00000 */
.L_x_93:
[----:B------:R-:W-:Y:S05]  /*4a30*/  WARPSYNC.ALL ;  /* 0x0000000000007948 */ /* 0x000fea0003800000 */
[----:B------:R-:W3:Y:S01]  /*4a40*/  S2UR UR4, SR_CgaCtaId ;  /* 0x00000000000479c3 */ /* 0x000ee20000008800 */
[----:B------:R-:W-:Y:S01]  /*4a50*/  UMOV UR17, 0x400 ;  /* 0x0000040000117882 */ /* 0x000fe20000000000 */
[----:B------:R-:W-:-:S06]  /*4a60*/  NOP ;  /* 0x0000000000007918 */ /* 0x000fcc0000000000 */
[----:B------:R-:W-:Y:S06]  /*4a70*/  BAR.ARV 0x6, 0xa0 ;  /* 0x0182800000007b1d */ /* 0x000fec0000002000 */
[----:B------:R-:W4:Y:S01]  /*4a80*/  LDCU UR6, c[0x0][0x38c] ;  /* 0x00007180ff0677ac */ /* 0x000f220008000800 */
[----:B------:R-:W-:Y:S01]  /*4a90*/  LOP3.LUT R3, R3, 0xffff, RZ, 0xc0, !PT ;  /* 0x0000ffff03037812 */ /* 0x000fe200078ec0ff */
[----:B-1----:R-:W-:Y:S01]  /*4aa0*/  IMAD.MOV.U32 R9, RZ, RZ, 0x1 ;  /* 0x00000001ff097424 */ /* 0x002fe200078e00ff */
[----:B------:R-:W-:Y:S01]  /*4ab0*/  LOP3.LUT R2, R2, 0xffff, RZ, 0xc0, !PT ;  /* 0x0000ffff02027812 */ /* 0x000fe200078ec0ff */
[----:B------:R-:W-:Y:S01]  /*4ac0*/  IMAD.MOV.U32 R8, RZ, RZ, RZ ;  /* 0x000000ffff087224 */ /* 0x000fe200078e00ff */
[----:B------:R-:W-:Y:S01]  /*4ad0*/  R2UR UR20, R3 ;  /* 0x00000000031472ca */ /* 0x000fe200000e0000 */
[----:B------:R-:W-:Y:S01]  /*4ae0*/  UMOV UR24, URZ ;  /* 0x000000ff00187c82 */ /* 0x000fe20008000000 */
[----:B------:R-:W-:-:S02]  /*4af0*/  R2UR UR30, R2 ;  /* 0x00000000021e72ca */ /* 0x000fc400000e0000 */
[----:B------:R-:W-:Y:S01]  /*4b00*/  CS2R R2, SRZ ;  /* 0x0000000000027805 */ /* 0x000fe2000001ff00 */
[----:B------:R-:W-:Y:S01]  /*4b10*/  UMOV UR15, URZ ;  /* 0x000000ff000f7c82 */ /* 0x000fe20008000000 */
[----:B---3--:R-:W-:Y:S01]  /*4b20*/  ULEA UR17, UR4, UR17, 0x18 ;  /* 0x0000001104117291 */ /* 0x008fe2000f8ec0ff */
[----:B------:R-:W-:Y:S01]  /*4b30*/  UMOV UR14, URZ ;  /* 0x000000ff000e7c82 */ /* 0x000fe20008000000 */
[----:B------:R-:W-:Y:S02]  /*4b40*/  UISETP.NE.AND UP3, UPT, UR33, URZ, UPT ;  /* 0x000000ff2100728c */ /* 0x000fe4000bf65270 */
[----:B------:R-:W-:Y:S02]  /*4b50*/  UIADD3 UR5, UPT, UPT, UR17, 0x6600, URZ ;  /* 0x0000660011057890 */ /* 0x000fe4000fffe0ff */
[----:B------:R-:W-:-:S03]  /*4b60*/  UIADD3 UR4, UPT, UPT, UR17, 0x27600, URZ ;  /* 0x0002760011047890 */ /* 0x000fc6000fffe0ff */
[----:B--2---:R-:W1:Y:S01]  /*4b70*/  LDS R0, [UR17+0x300] ;  /* 0x00030011ff007984 */ /* 0x004e620008000800 */
[----:B----4-:R-:W-:Y:S02]  /*4b80*/  UIADD3 UR6, UPT, UPT, UR6, 0xf, URZ ;  /* 0x0000000f06067890 */ /* 0x010fe4000fffe0ff */
[----:B------:R-:W-:Y:S02]  /*4b90*/  USHF.R.U32.HI UR5, URZ, 0x4, UR5 ;  /* 0x00000004ff057899 */ /* 0x000fe40008011605 */
[----:B------:R-:W-:Y:S02]  /*4ba0*/  USHF.R.S32.HI UR25, URZ, 0x1f, UR6 ;  /* 0x0000001fff197899 */ /* 0x000fe40008011406 */
[----:B------:R-:W-:Y:S02]  /*4bb0*/  USHF.R.U32.HI UR4, URZ, 0x4, UR4 ;  /* 0x00000004ff047899 */ /* 0x000fe40008011604 */
[----:B------:R-:W-:Y:S02]  /*4bc0*/  ULEA.HI UR25, UR25, UR6, URZ, 0x4 ;  /* 0x0000000619197291 */ /* 0x000fe4000f8f20ff */
[----:B------:R-:W-:-:S02]  /*4bd0*/  ULOP3.LUT UR5, UR5, 0x3fff, URZ, 0xc0, !UPT ;  /* 0x00003fff05057892 */ /* 0x000fc4000f8ec0ff */
[----:B------:R-:W-:Y:S02]  /*4be0*/  USHF.R.S32.HI UR25, URZ, 0x4, UR25 ;  /* 0x00000004ff197899 */ /* 0x000fe40008011419 */
[----:B------:R-:W-:Y:S02]  /*4bf0*/  ULOP3.LUT UR22, UR4, 0x3fff, URZ, 0xc0, !UPT ;  /* 0x00003fff04167892 */ /* 0x000fe4000f8ec0ff */
[----:B------:R-:W-:Y:S02]  /*4c00*/  UISETP.LT.AND UP0, UPT, UR25, 0x1, UPT ;  /* 0x000000011900788c */ /* 0x000fe4000bf01270 */
[----:B------:R-:W-:Y:S02]  /*4c10*/  ULOP3.LUT UR21, UR5, 0x10000, URZ, 0xfc, !UPT ;  /* 0x0001000005157892 */ /* 0x000fe4000f8efcff */
[----:B------:R-:W-:Y:S02]  /*4c20*/  ULOP3.LUT UR22, UR22, 0x10000, URZ, 0xfc, !UPT ;  /* 0x0001000016167892 */ /* 0x000fe4000f8efcff */
[----:B------:R-:W-:Y:S01]  /*4c30*/  USEL UR31, UR25, 0x1, !UP0 ;  /* 0x00000001191f7887 */ /* 0x000fe2000c000000 */
[----:B------:R-:W-:Y:S01]  /*4c40*/  UMOV UR28, 0x0 ;  /* 0x00000000001c7882 */ /* 0x000fe20000000000 */
[----:B------:R-:W-:Y:S01]  /*4c50*/  UMOV UR29, 0x8100910 ;  /* 0x08100910001d7882 */ /* 0x000fe20000000000 */
[----:B------:R-:W-:Y:S01]  /*4c60*/  UMOV UR26, 0x0 ;  /* 0x00000000001a7882 */ /* 0x000fe20000000000 */
[----:B------:R-:W-:Y:S01]  /*4c70*/  UMOV UR27, 0x8100910 ;  /* 0x08100910001b7882 */ /* 0x000fe20000000000 */
[----:B-1----:R-:W-:-:S15]  /*4c80*/  R2UR UR32, R0 ;  /* 0x00000000002072ca */ /* 0x002fde00000e0000 */
.L_x_104:
[C---:B------:R-:W-:Y:S02]  /*4c90*/  LEA R0, R8.reuse, UR17, 0x3 ;  /* 0x0000001108007c11 */ /* 0x040fe4000f8e18ff */
[----:B------:R-:W-:Y:S02]  /*4ca0*/  SHF.L.U32 R5, R3, 0x1f, RZ ;  /* 0x0000001f03057819 */ /* 0x000fe400000006ff */
[----:B------:R-:W-:Y:S02]  /*4cb0*/  LEA R4, R8, UR17, 0x4 ;  /* 0x0000001108047c11 */ /* 0x000fe4000f8e20ff */
[----:B------:R-:W1:Y:S02]  /*4cc0*/  SYNCS.PHASECHK.TRANS64.TRYWAIT P0, [R0+URZ+0x250], R5 ;  /* 0x00025005000075a7 */ /* 0x000e6400080011ff */
[----:B-1-3--:R-:W-:Y:S05]  /*4cd0*/  @!P0 BRA `(.L_x_97) ;  /* 0x0000005000548947 */ /* 0x00afea0003800000 */
.L_x_239:
[----:B-1----:R-:W1:Y:S01]  /*4ce0*/  LDS.128 R4, [R4+0x2e0] ;  /* 0x0002e00004047984 */ /* 0x002e620000000c00 */
[----:B------:R-:W-:Y:S02]  /*4cf0*/  VIADD R0, R0, 0x260 ;  /* 0x0000026000007836 */ /* 0x000fe40000000000 */
[----:B------:R-:W-:Y:S01]  /*4d00*/  VIADD R8, R8, 0x1 ;  /* 0x0000000108087836 */ /* 0x000fe20000000000 */
[----:B------:R-:W-:Y:S01]  /*4d10*/  @!PT LDS RZ, [RZ] ;  /* 0x00000000fffff984 */ /* 0x000fe20000000800 */
[----:B------:R-:W-:Y:S01]  /*4d20*/  @!PT LDS RZ, [RZ] ;  /* 0x00000000fffff984 */ /* 0x000fe20000000800 */
[----:B------:R-:W-:Y:S01]  /*4d30*/  @!PT LDS RZ, [RZ] ;  /* 0x00000000fffff984 */ /* 0x000fe20000000800 */
[----:B------:R-:W-:Y:S01]  /*4d40*/  @!PT LDS RZ, [RZ] ;  /* 0x00000000fffff984 */ /* 0x000fe20000000800 */
[----:B------:R2:W-:Y:S06]  /*4d50*/  MEMBAR.ALL.CTA ;  /* 0x0000000000007992 */ /* 0x0005ec0000008000 */
[----:B--2---:R-:W2:Y:S01]  /*4d60*/  FENCE.VIEW.ASYNC.S ;  /* 0x00000000000073c6 */ /* 0x004ea20000000000 */
[----:B------:R-:W-:-:S04]  /*4d70*/  PRMT R0, RZ, 0x654, R0 ;  /* 0x00000654ff007816 */ /* 0x000fc80000000000 */
[----:B--2---:R2:W-:Y:S01]  /*4d80*/  SYNCS.ARRIVE.TRANS64.RED.A1T0 RZ, [R0+URZ], RZ ;  /* 0x000000ff00ff79a7 */ /* 0x0045e200081004ff */
[----:B-1----:R-:W-:Y:S01]  /*4d90*/  LOP3.LUT P1, RZ, R6, 0x1, RZ, 0xc0, !PT ;  /* 0x0000000106ff7812 */ /* 0x002fe2000782c0ff */
[----:B--2---:R-:W-:-:S12]  /*4da0*/  BRA.U UP3, `(.L_x_98) ;  /* 0x0000000103e07547 */ /* 0x004fd8000b800000 */
[----:B------:R-:W1:Y:S01]  /*4db0*/  LDCU UR4, c[0x0][0x38c] ;  /* 0x00007180ff0477ac */ /* 0x000e620008000800 */
[----:B------:R-:W-:Y:S02]  /*4dc0*/  PLOP3.LUT P2, PT, PT, PT, PT, 0x80, 0x8 ;  /* 0x000000000008781c */ /* 0x000fe40003f4f070 */
[----:B------:R-:W-:Y:S01]  /*4dd0*/  SHF.L.U32 R5, R9, 0x1f, RZ ;  /* 0x0000001f09057819 */ /* 0x000fe200000006ff */
[----:B------:R-:W-:Y:S02]  /*4de0*/  ULEA UR23, UR24, UR17, 0x3 ;  /* 0x0000001118177291 */ /* 0x000fe4000f8e18ff */
[----:B------:R-:W-:Y:S02]  /*4df0*/  ULEA UR18, UR24, UR32, 0x5 ;  /* 0x0000002018127291 */ /* 0x000fe4000f8e28ff */
[----:B-1----:R-:W-:-:S06]  /*4e00*/  UISETP.GE.AND UP0, UPT, UR4, 0x1, UPT ;  /* 0x000000010400788c */ /* 0x002fcc000bf06270 */
[----:B------:R-:W-:-:S05]  /*4e10*/  PLOP3.LUT P0, PT, PT, PT, UP0, 0x80, 0x8 ;  /* 0x000000000008781c */ /* 0x000fca0003f0f008 */
[----:B------:R-:W-:-:S08]  /*4e20*/  @UP0 ULEA UR4, UR15, UR17, 0x3 ;  /* 0x000000110f040291 */ /* 0x000fd0000f8e18ff */
[----:B------:R-:W-:-:S04]  /*4e30*/  @P0 SHF.L.U32 R0, R2, 0x1f, RZ ;  /* 0x0000001f02000819 */ /* 0x000fc800000006ff */
[----:B------:R1:W2:Y:S01]  /*4e40*/  @P0 SYNCS.PHASECHK.TRANS64.TRYWAIT P2, [UR4], R0 ;  /* 0x00000000ff0005a7 */ /* 0x0002a20008041104 */
[----:B------:R-:W3:Y:S02]  /*4e50*/  SYNCS.PHASECHK.TRANS64.TRYWAIT P0, [UR23+0x290], R5 ;  /* 0x00029005ff0075a7 */ /* 0x000ee40008001117 */
[----:B-123--:R-:W-:Y:S05]  /*4e60*/  @!P0 BRA `(.L_x_99) ;  /* 0x0000005000048947 */ /* 0x00efea0003800000 */
.L_x_241:
[----:B------:R-:W-:Y:S01]  /*4e70*/  UMOV UR19, UR14 ;  /* 0x0000000e00137c82 */ /* 0x000fe20008000000 */
[----:B------:R-:W-:Y:S05]  /*4e80*/  BRA.U !UP0, `(.L_x_100) ;  /* 0x0000000108987547 */ /* 0x000fea000b800000 */
[----:B------:R-:W-:Y:S02]  /*4e90*/  UIADD3 UR19, UPT, UPT, UR31, UR14, URZ ;  /* 0x0000000e1f137290 */ /* 0x000fe4000fffe0ff */
[----:B------:R-:W-:Y:S01]  /*4ea0*/  UPLOP3.LUT UP2, UPT, UPT, UPT, UPT, 0x40, 0x4 ;  /* 0x000000000004789c */ /* 0x000fe20003f4e870 */
[----:B------:R-:W-:Y:S01]  /*4eb0*/  UMOV UR16, UR25 ;  /* 0x0000001900107c82 */ /* 0x000fe20008000000 */
[----:B------:R-:W-:-:S09]  /*4ec0*/  UMOV UR6, UR15 ;  /* 0x0000000f00067c82 */ /* 0x000fd20008000000 */
.L_x_103:
[----:B--2---:R-:W-:Y:S01]  /*4ed0*/  ULEA UR5, UR6, UR17, 0x3 ;  /* 0x0000001106057291 */ /* 0x004fe2000f8e18ff */
[----:B---3--:R-:W-:Y:S11]  /*4ee0*/  @P2 BRA `(.L_x_101) ;  /* 0x00000000000c2947 */ /* 0x008ff60003800000 */
[----:B-1----:R-:W-:Y:S04]  /*4ef0*/  SHF.L.U32 R5, R2, 0x1f, RZ ;  /* 0x0000001f02057819 */ /* 0x002fe800000006ff */
[----:B------:R-:W1:Y:S02]  /*4f00*/  SYNCS.PHASECHK.TRANS64.TRYWAIT P0, [UR5], R5 ;  /* 0x00000005ff0075a7 */ /* 0x000e640008001105 */
[----:B-1----:R-:W-:Y:S05]  /*4f10*/  @!P0 BRA `(.L_x_102) ;  /* 0x0000004c00f08947 */ /* 0x002fea0003800000 */
.L_x_101:
[----:B------:R-:W-:Y:S01]  /*4f20*/  UISETP.NE.AND UP0, UPT, UR16, 0x1, UPT ;  /* 0x000000011000788c */ /* 0x000fe2000bf05270 */
[----:B------:R-:W-:Y:S01]  /*4f30*/  PLOP3.LUT P2, PT, PT, PT, PT, 0x80, 0x8 ;  /* 0x000000000008781c */ /* 0x000fe20003f4f070 */
[----:B------:R-:W-:Y:S02]  /*4f40*/  UIADD3 UR4, UPT, UPT, UR6, 0x1, URZ ;  /* 0x0000000106047890 */ /* 0x000fe4000fffe0ff */
[----:B------:R-:W-:Y:S02]  /*4f50*/  ULEA UR12, UR6, UR22, 0x7 ;  /* 0x00000016060c7291 */ /* 0x000fe4000f8e38ff */
[----:B------:R-:W-:Y:S01]  /*4f60*/  UISETP.NE.AND UP1, UPT, UR4, 0x21, UPT ;  /* 0x000000210400788c */ /* 0x000fe2000bf25270 */
[----:B------:R-:W-:Y:S01]  /*4f70*/  PLOP3.LUT P0, PT, PT, PT, UP0, 0x80, 0x8 ;  /* 0x000000000008781c */ /* 0x000fe20003f0f008 */
[----:B------:R-:W-:Y:S02]  /*4f80*/  UIADD3 UR10, UPT, UPT, UR12, 0x2, URZ ;  /* 0x000000020c0a7890 */ /* 0x000fe4000fffe0ff */
[----:B------:R-:W-:Y:S02]  /*4f90*/  USEL UR7, URZ, 0x1, UP1 ;  /* 0x00000001ff077887 */ /* 0x000fe40008800000 */
[----:B------:R-:W-:Y:S02]  /*4fa0*/  USEL UR15, UR4, URZ, UP1 ;  /* 0x000000ff040f7287 */ /* 0x000fe40008800000 */
[----:B------:R-:W-:Y:S02]  /*4fb0*/  UIADD3 UR14, UPT, UPT, UR14, 0x1, URZ ;  /* 0x000000010e0e7890 */ /* 0x000fe4000fffe0ff */
[----:B------:R-:W-:Y:S01]  /*4fc0*/  @UP0 ULEA UR4, UR15, UR17, 0x3 ;  /* 0x000000110f040291 */ /* 0x000fe2000f8e18ff */
[----:B------:R-:W-:Y:S01]  /*4fd0*/  LOP3.LUT R2, R2, UR7, RZ, 0x3c, !PT ;  /* 0x0000000702027c12 */ /* 0x000fe2000f8e3cff */
[----:B------:R-:W-:Y:S01]  /*4fe0*/  UIADD3 UR7, UPT, UPT, UR5, 0x108, URZ ;  /* 0x0000010805077890 */ /* 0x000fe2000fffe0ff */
[----:B------:R-:W-:Y:S02]  /*4ff0*/  UMOV UR13, 0x80004020 ;  /* 0x80004020000d7882 */ /* 0x000fe40000000000 */
[----:B-1----:R-:W-:Y:S01]  /*5000*/  @P0 SHF.L.U32 R0, R2, 0x1f, RZ ;  /* 0x0000001f02000819 */ /* 0x002fe200000006ff */
[----:B------:R-:W-:Y:S01]  /*5010*/  UMOV UR5, 0x80004020 ;  /* 0x8000402000057882 */ /* 0x000fe20000000000 */
[----:B------:R-:W-:Y:S01]  /*5020*/  UMOV UR11, 0x80004020 ;  /* 0x80004020000b7882 */ /* 0x000fe20000000000 */
[----:B------:R-:W-:Y:S01]  /*5030*/  UMOV UR9, 0x80004020 ;  /* 0x8000402000097882 */ /* 0x000fe20000000000 */
[----:B------:R2:W3:Y:S01]  /*5040*/  @P0 SYNCS.PHASECHK.TRANS64.TRYWAIT P2, [UR4], R0 ;  /* 0x00000000ff0005a7 */ /* 0x0004e20008041104 */
[----:B------:R-:W-:Y:S02]  /*5050*/  ULEA UR4, UR6, UR21, 0x8 ;  /* 0x0000001506047291 */ /* 0x000fe4000f8e40ff */
[----:B------:R-:W-:Y:S02]  /*5060*/  UISETP.NE.AND UP0, UPT, UR14, UR19, UPT ;  /* 0x000000130e00728c */ /* 0x000fe4000bf05270 */
[----:B------:R-:W-:Y:S02]  /*5070*/  UIADD3 UR8, UPT, UPT, UR4, 0x2, URZ ;  /* 0x0000000204087890 */ /* 0x000fe4000fffe0ff */
[----:B------:R-:W-:Y:S01]  /*5080*/  UIADD3 UR16, UPT, UPT, UR16, -0x1, URZ ;  /* 0xffffffff10107890 */ /* 0x000fe2000fffe0ff */
[----:B------:R-:W-:Y:S02]  /*5090*/  UMOV UR6, UR15 ;  /* 0x0000000f00067c82 */ /* 0x000fe40008000000 */
[----:B------:R2:W-:Y:S01]  /*50a0*/  UTCHMMA.2CTA gdesc[UR4], gdesc[UR12], tmem[UR18], tmem[UR28], idesc[UR29], UP2 ;  /* 0x00ff1c0c040075ea */ /* 0x0005e20009200012 */
[----:B------:R-:W-:Y:S03]  /*50b0*/  UPLOP3.LUT UP2, UPT, UPT, UPT, UPT, 0x80, 0x8 ;  /* 0x000000000008789c */ /* 0x000fe60003f4f070 */
[----:B------:R2:W-:Y:S01]  /*50c0*/  UTCHMMA.2CTA gdesc[UR8], gdesc[UR10], tmem[UR18], tmem[UR26], idesc[UR27], UPT ;  /* 0x00ff1a0a080075ea */ /* 0x0005e2000ba00012 */
[----:B------:R2:W-:Y:S01]  /*50d0*/  UTCBAR.2CTA.MULTICAST [UR7], URZ, UR20 ;  /* 0x000000ff070073e9 */ /* 0x0005e20008200814 */
[----:B------:R-:W-:Y:S06]  /*50e0*/  BRA.U UP0, `(.L_x_103) ;  /* 0xfffffffd00787547 */ /* 0x000fec000b83ffff */
.L_x_100:
[----:B--2---:R-:W-:Y:S01]  /*50f0*/  UIADD3 UR4, UPT, UPT, UR23, 0x270, URZ ;  /* 0x0000027017047890 */ /* 0x004fe2000fffe0ff */
[----:B------:R-:W-:-:S08]  /*5100*/  UMOV UR14, UR19 ;  /* 0x00000013000e7c82 */ /* 0x000fd00008000000 */
[----:B------:R2:W-:Y:S01]  /*5110*/  UTCBAR.2CTA.MULTICAST [UR4], URZ, UR30 ;  /* 0x000000ff040073e9 */ /* 0x0005e2000820081e */
[----:B------:R-:W-:Y:S02]  /*5120*/  NOP ;  /* 0x0000000000007918 */ /* 0x000fe40000000000 */
.L_x_98:
[----:B--2---:R-:W-:Y:S01]  /*5130*/  UIADD3 UR4, UPT, UPT, UR24, 0x1, URZ ;  /* 0x0000000118047890 */ /* 0x004fe2000fffe0ff */
[----:B------:R-:W-:-:S03]  /*5140*/  ISETP.NE.AND P0, PT, R8, 0x2, PT ;  /* 0x000000020800780c */ /* 0x000fc60003f05270 */
[----:B------:R-:W-:Y:S01]  /*5150*/  UISETP.NE.AND UP0, UPT, UR4, 0x4, UPT ;  /* 0x000000040400788c */ /* 0x000fe2000bf05270 */
[----:B-1----:R-:W-:Y:S02]  /*5160*/  SEL R0, RZ, 0x1, P0 ;  /* 0x00000001ff007807 */ /* 0x002fe40000000000 */
[----:B------:R-:W-:Y:S01]  /*5170*/  SEL R8, R8, RZ, P0 ;  /* 0x000000ff08087207 */ /* 0x000fe20000000000 */
[----:B------:R-:W-:Y:S01]  /*5180*/  USEL UR5, URZ, 0x1, UP0 ;  /* 0x00000001ff057887 */ /* 0x000fe20008000000 */
[----:B------:R-:W-:Y:S01]  /*5190*/  LOP3.LUT R3, R3, R0, RZ, 0x3c, !PT ;  /* 0x0000000003037212 */ /* 0x000fe200078e3cff */
[----:B------:R-:W-:-:S04]  /*51a0*/  USEL UR24, UR4, URZ, UP0 ;  /* 0x000000ff04187287 */ /* 0x000fc80008000000 */
[----:B------:R-:W-:Y:S01]  /*51b0*/  LOP3.LUT R9, R9, UR5, RZ, 0x3c, !PT ;  /* 0x0000000509097c12 */ /* 0x000fe2000f8e3cff */
[----:B------:R-:W-:Y:S07]  /*51c0*/  @P1 BRA `(.L_x_104) ;  /* 0xfffffff800b01947 */ /* 0x000fee000383ffff */
[----:B------:R-:W1:Y:S01]  /*51d0*/  S2UR UR8, SR_CgaCtaId ;  /* 0x00000000000879c3 */ /* 0x000e620000008800 */
[----:B------:R-:W-:Y:S01]  /*51e0*/  ELECT P0, URZ, PT ;  /* 0x0000000000ff782f */ /* 0x000fe20003800000 */
[----:B------:R-:W-:Y:S01]  /*51f0*/  HFMA2 R0, -RZ, RZ, 0, 5.9604644775390625e-08 ;  /* 0x00000001ff007431 */ /* 0x000fe200000001ff */
[----:B------:R-:W-:-:S05]  /*5200*/  UMOV UR4, 0x40 ;  /* 0x0000004000047882 */ /* 0x000fca0000000000 */
[----:B------:R-:W-:Y:S01]  /*5210*/  UVIRTCOUNT.DEALLOC.SMPOOL 0x80 ;  /* 0x000000800000784c */ /* 0x000fe20000000000 */
[----:B------:R-:W-:Y:S02]  /*5220*/  UISETP.NE.AND UP1, UPT, UR33, URZ, UPT ;  /* 0x000000ff2100728c */ /* 0x000fe4000bf25270 */
[----:B-1----:R-:W-:-:S09]  /*5230*/  ULEA UR8, UR8, UR4, 0x18 ;  /* 0x0000000408087291 */ /* 0x002fd2000f8ec0ff */
[----:B------:R1:W-:Y:S01]  /*5240*/  @P0 STS.U8 [UR8+0x1c], R0 ;  /* 0x00001c00ff000988 */ /* 0x0003e20008000008 */
[----:B------:R-:W-:Y:S05]  /*5250*/  BRA.U UP1, `(.L_x_105) ;  /* 0x0000000101a07547 */ /* 0x000fea000b800000 */
[----:B------:R-:W-:Y:S01]  /*5260*/  UIADD3 UR7, UPT, UPT, UR17, 0x290, URZ ;  /* 0x0000029011077890 */ /* 0x000fe2000fffe0ff */
[----:B------:R-:W-:-:S03]  /*5270*/  SHF.L.U32 R3, R9, 0x1f, RZ ;  /* 0x0000001f09037819 */ /* 0x000fc600000006ff */
[----:B------:R-:W-:-:S09]  /*5280*/  ULEA UR4, UR24, UR7, 0x3 ;  /* 0x0000000718047291 */ /* 0x000fd2000f8e18ff */
[----:B------:R-:W2:Y:S02]  /*5290*/  SYNCS.PHASECHK.TRANS64.TRYWAIT P0, [UR4], R3 ;  /* 0x00000003ff0075a7 */ /* 0x000ea40008001104 */
[----:B--2---:R-:W-:Y:S05]  /*52a0*/  @!P0 BRA `(.L_x_106) ;  /* 0x0000004c00248947 */ /* 0x004fea0003800000 */
.L_x_244:
        /* <DEDUP_REMOVED lines=9> */
.L_x_246:
        /* <DEDUP_REMOVED lines=9> */
.L_x_248:
[----:B------:R-:W-:-:S04]  /*53d0*/  UIADD3 UR4, UPT, UPT, UR4, 0x1, URZ ;  /* 0x0000000104047890 */ /* 0x000fc8000fffe0ff */
[----:B------:R-:W-:-:S04]  /*53e0*/  UISETP.NE.AND UP0, UPT, UR4, 0x4, UPT ;  /* 0x000000040400788c */ /* 0x000fc8000bf05270 */
[----:B------:R-:W-:Y:S02]  /*53f0*/  USEL UR5, URZ, 0x1, UP0 ;  /* 0x00000001ff057887 */ /* 0x000fe40008000000 */
[----:B------:R-:W-:-:S04]  /*5400*/  USEL UR4, UR4, URZ, UP0 ;  /* 0x000000ff04047287 */ /* 0x000fc80008000000 */
[----:B------:R-:W-:Y:S01]  /*5410*/  ULEA UR4, UR4, UR7, 0x3 ;  /* 0x0000000704047291 */ /* 0x000fe2000f8e18ff */
[----:B-1----:R-:W-:-:S04]  /*5420*/  LOP3.LUT R3, R2, UR5, RZ, 0x3c, !PT ;  /* 0x0000000502037c12 */ /* 0x002fc8000f8e3cff */
[----:B------:R-:W-:Y:S01]  /*5430*/  SHF.L.U32 R3, R3, 0x1f, RZ ;  /* 0x0000001f03037819 */ /* 0x000fe200000006ff */
[----:B------:R-:W-:-:S04]  /*5440*/  IMAD.U32 R0, RZ, RZ, UR4 ;  /* 0x00000004ff007e24 */ /* 0x000fc8000f8e00ff */
[----:B------:R1:W2:Y:S03]  /*5450*/  SYNCS.PHASECHK.TRANS64.TRYWAIT P0, [R0+URZ], R3 ;  /* 0x00000003000075a7 */ /* 0x0002a600080011ff */
[----:B--2---:R-:W-:Y:S05]  /*5460*/  @!P0 NANOSLEEP.SYNCS 0x989680 ;  /* 0x009896800000895d */ /* 0x004fea0003900000 */
[----:B------:R-:W2:Y:S02]  /*5470*/  @!P0 SYNCS.PHASECHK.TRANS64 P0, [R0+URZ], R3 ;  /* 0x00000003000085a7 */ /* 0x000ea400080010ff */
[----:B--2---:R-:W-:Y:S05]  /*5480*/  @P0 BRA `(.L_x_109) ;  /* 0x0000000000200947 */ /* 0x004fea0003800000 */
.L_x_110:
[----:B--2---:R2:W4:Y:S02]  /*5490*/  SYNCS.PHASECHK.TRANS64.TRYWAIT P0, [R0+URZ], R3 ;  /* 0x00000003000075a7 */ /* 0x00452400080011ff */
[----:B----4-:R-:W-:Y:S05]  /*54a0*/  @!P0 NANOSLEEP.SYNCS 0x989680 ;  /* 0x009896800000895d */ /* 0x010fea0003900000 */
[----:B------:R-:W4:Y:S02]  /*54b0*/  @!P0 SYNCS.PHASECHK.TRANS64 P0, [R0+URZ], R3 ;  /* 0x00000003000085a7 */ /* 0x000f2400080010ff */
[----:B----4-:R-:W-:Y:S05]  /*54c0*/  @!P0 BRA `(.L_x_110) ;  /* 0xfffffffc00f08947 */ /* 0x010fea000383ffff */
[----:B------:R-:W-:Y:S05]  /*54d0*/  BRA `(.L_x_109) ;  /* 0x00000000000c7947 */ /* 0x000fea0003800000 */
.L_x_105:
[----:B------:R-:W-:-:S04]  /*54e0*/  UIADD3 UR4, UPT, UPT, UR17, 0x2d0, URZ ;  /* 0x000002d011047890 */ /* 0x000fc8000fffe0ff */
[----:B------:R-:W-:-:S09]  /*54f0*/  UPRMT UR4, UR34, 0x654, UR4 ;  /* 0x0000065422047896 */ /* 0x000fd20008000004 */
[----:B------:R-:W-:Y:S03]  /*5500*/  SYNCS.ARRIVE.TRANS64.RED.A1T0 RZ, [UR4], RZ ;  /* 0x000000ffffff79a7 */ /* 0x000fe60008100404 */
.L_x_109:
[----:B-12---:R-:W-:Y:S01]  /*5510*/  SHF.L.U32 R3, RZ, 0x1f, RZ ;  /* 0x0000001fff037819 */ /* 0x006fe200000006ff */
[----:B------:R-:W-:Y:S01]  /*5520*/  UIADD3 UR4, UPT, UPT, UR17, 0x2d0, URZ ;  /* 0x000002d011047890 */ /* 0x000fe2000fffe0ff */
[----:B------:R-:W-:Y:S02]  /*5530*/  PLOP3.LUT P0, PT, PT, PT, UP1, 0x80, 0x8 ;  /* 0x000000000008781c */ /* 0x000fe40003f0f018 */
[----:B------:R-:W1:Y:S02]  /*5540*/  SYNCS.PHASECHK.TRANS64.TRYWAIT P1, [UR17+0x2d0], R3 ;  /* 0x0002d003ff0075a7 */ /* 0x000e640008021111 */
[----:B-1----:R-:W-:Y:S09]  /*5550*/  @!P1 BRA `(.L_x_111) ;  /* 0x0000004800c09947 */ /* 0x002ff20003800000 */
.L_x_250:
[----:B------:R-:W-:Y:S01]  /*5560*/  @!UP1 UPRMT UR4, UR34, 0x654, UR4 ;  /* 0x0000065422049896 */ /* 0x000fe20008000004 */
[----:B------:R-:W-:Y:S01]  /*5570*/  UMOV UR5, 0xffff ;  /* 0x0000ffff00057882 */ /* 0x000fe20000000000 */
[----:B------:R-:W-:-:S07]  /*5580*/  UMOV UR6, 0x1 ;  /* 0x0000000100067882 */ /* 0x000fce0000000000 */
[----:B------:R-:W-:Y:S01]  /*5590*/  @!P0 SYNCS.ARRIVE.TRANS64.RED.A1T0 RZ, [UR4], RZ ;  /* 0x000000ffffff89a7 */ /* 0x000fe20008100404 */
[----:B------:R-:W-:Y:S01]  /*55a0*/  NOP ;  /* 0x0000000000007918 */ /* 0x000fe20000000000 */
[----:B-1----:R-:W1:Y:S01]  /*55b0*/  LDS R0, [UR8+0x14] ;  /* 0x00001408ff007984 */ /* 0x002e620008000800 */
[----:B------:R-:W-:-:S04]  /*55c0*/  ULOP3.LUT UR4, UR32, 0xffff, URZ, 0xc0, !UPT ;  /* 0x0000ffff20047892 */ /* 0x000fc8000f8ec0ff */
[----:B------:R-:W-:-:S04]  /*55d0*/  USHF.R.U32.HI UR4, URZ, 0x5, UR4 ;  /* 0x00000005ff047899 */ /* 0x000fc80008011604 */
[----:B------:R-:W-:Y:S02]  /*55e0*/  USHF.L.U32 UR5, UR5, UR4, URZ ;  /* 0x0000000405057299 */ /* 0x000fe400080006ff */
[----:B------:R-:W-:-:S04]  /*55f0*/  USHF.L.U32 UR4, UR6, UR4, URZ ;  /* 0x0000000406047299 */ /* 0x000fc800080006ff */
[----:B-1----:R-:W-:-:S04]  /*5600*/  LOP3.LUT R0, R0, UR5, RZ, 0xc0, !PT ;  /* 0x0000000500007c12 */ /* 0x002fc8000f8ec0ff */
[----:B------:R-:W-:-:S13]  /*5610*/  ISETP.NE.AND P0, PT, R0, UR5, PT ;  /* 0x0000000500007c0c */ /* 0x000fda000bf05270 */
[----:B------:R-:W-:Y:S05]  /*5620*/  @P0 BRA `(.L_x_112) ;  /* 0x0000000000580947 */ /* 0x000fea0003800000 */
[----:B------:R-:W1:Y:S02]  /*5630*/  LDS R0, [UR8+0x18] ;  /* 0x00001808ff007984 */ /* 0x000e640008000800 */
[----:B-1----:R-:W-:-:S04]  /*5640*/  LOP3.LUT R0, R0, UR4, RZ, 0xc0, !PT ;  /* 0x0000000400007c12 */ /* 0x002fc8000f8ec0ff */
[----:B------:R-:W-:-:S13]  /*5650*/  ISETP.NE.AND P0, PT, R0, UR4, PT ;  /* 0x0000000400007c0c */ /* 0x000fda000bf05270 */
[----:B------:R-:W-:Y:S05]  /*5660*/  @P0 BRA `(.L_x_113) ;  /* 0x00000000003c0947 */ /* 0x000fea0003800000 */
[----:B------:R-:W1:Y:S01]  /*5670*/  S2R R2, SR_LANEID ;  /* 0x0000000000027919 */ /* 0x000e620000000000 */
[----:B------:R-:W-:Y:S01]  /*5680*/  ULOP3.LUT UR5, URZ, UR5, URZ, 0x33, !UPT ;  /* 0x00000005ff057292 */ /* 0x000fe2000f8e33ff */
[----:B------:R-:W-:Y:S01]  /*5690*/  LOP3.LUT R4, RZ, UR4, RZ, 0x33, !PT ;  /* 0x00000004ff047c12 */ /* 0x000fe2000f8e33ff */
[----:B------:R-:W-:Y:S02]  /*56a0*/  VOTEU.ANY UR4, UPT, PT ;  /* 0x0000000000047886 */ /* 0x000fe400038e0100 */
[----:B------:R-:W-:Y:S01]  /*56b0*/  UFLO.U32 UR4, UR4 ;  /* 0x00000004000472bd */ /* 0x000fe200080e0000 */
[----:B------:R-:W2:Y:S01]  /*56c0*/  REDUX UR6, R4 ;  /* 0x00000000040673c4 */ /* 0x000ea20000000000 */
[----:B------:R-:W-:-:S06]  /*56d0*/  IMAD.U32 R0, RZ, RZ, UR5 ;  /* 0x00000005ff007e24 */ /* 0x000fcc000f8e00ff */
[----:B------:R4:W-:Y:S01]  /*56e0*/  UTCATOMSWS.AND URZ, UR5 ;  /* 0x0000000500ff79e3 */ /* 0x0009e20008000000 */
[----:B------:R-:W3:Y:S01]  /*56f0*/  REDUX UR7, R0 ;  /* 0x00000000000773c4 */ /* 0x000ee20000000000 */
[----:B-1----:R-:W-:Y:S01]  /*5700*/  ISETP.EQ.U32.AND P0, PT, R2, UR4, PT ;  /* 0x0000000402007c0c */ /* 0x002fe2000bf02070 */
[----:B--2---:R-:W-:Y:S01]  /*5710*/  IMAD.U32 R2, RZ, RZ, UR6 ;  /* 0x00000006ff027e24 */ /* 0x004fe2000f8e00ff */
[----:B---3--:R-:W-:-:S11]  /*5720*/  MOV R3, UR7 ;  /* 0x0000000700037c02 */ /* 0x008fd60008000f00 */
[----:B------:R4:W-:Y:S04]  /*5730*/  @P0 ATOMS.AND RZ, [UR8+0x14], R3 ;  /* 0x00001403ffff098c */ /* 0x0009e8000a800008 */
[----:B------:R4:W-:Y:S01]  /*5740*/  @P0 ATOMS.AND RZ, [UR8+0x18], R2 ;  /* 0x00001802ffff098c */ /* 0x0009e2000a800008 */
[----:B------:R-:W-:Y:S05]  /*5750*/  BRA `(.L_x_114) ;  /* 0x0000000000147947 */ /* 0x000fea0003800000 */
.L_x_113:
[----:B------:R-:W-:Y:S02]  /*5760*/  MOV R2, 0x5780 ;  /* 0x0000578000027802 */ /* 0x000fe40000000f00 */
[----:B---3-5:R-:W-:Y:S05]  /*5770*/  CALL.REL.NOINC `($__internal_0_$__cuda_sm10x_tcgen05_guardrail_trap_col_being_dealloced_not_returned_by_alloc) ;  /* 0x0000004c002c7944 */ /* 0x028fea0003c00000 */
[----:B------:R-:W-:Y:S05]  /*5780*/  BRA `(.L_x_114) ;  /* 0x0000000000087947 */ /* 0x000fea0003800000 */
.L_x_112:
[----:B------:R-:W-:Y:S02]  /*5790*/  MOV R2, 0x57b0 ;  /* 0x000057b000027802 */ /* 0x000fe40000000f00 */
[----:B---3-5:R-:W-:Y:S05]  /*57a0*/  CALL.REL.NOINC `($__internal_2_$__cuda_sm10x_tcgen05_guardrail_trap_unallocated_columns_being_dealloced) ;  /* 0x0000004c00387944 */ /* 0x028fea0003c00000 */
.L_x_114:
[----:B------:R-:W-:Y:S01]  /*57b0*/  NOP ;  /* 0x0000000000007918 */ /* 0x000fe20000000000 */
[----:B----4-:R-:W-:Y:S05]  /*57c0*/  EXIT ;  /* 0x000000000000794d */ /* 0x010fea0003800000 */
.L_x_85:
[----:B------:R-:W-:-:S09]  /*57d0*/  UISETP.NE.OR UP0, UPT, UR13, 0x3, !UP3 ;  /* 0x000000030d00788c */ /* 0x000fd2000df05670 */
[----:B------:R-:W-:Y:S05]  /*57e0*/  BRA.U UP0, `(.L_x_115) ;  /* 0x0000001100347547 */ /* 0x000fea000b800000 */
[----:B------:R-:W1:Y:S01]  /*57f0*/  S2UR UR6, SR_CgaCtaId ;  /* 0x00000000000679c3 */ /* 0x000e620000008800 */
[----:B------:R-:W2:Y:S01]  /*5800*/  LDCU UR37, c[0x0][0x370] ;  /* 0x00006e00ff2577ac */ /* 0x000ea20008000800 */
[----:B------:R-:W-:Y:S02]  /*5810*/  HFMA2 R13, -RZ, RZ, 0, 0 ;  /* 0x00000000ff0d7431 */ /* 0x000fe400000001ff */
[----:B------:R-:W-:Y:S01]  /*5820*/  IMAD.MOV.U32 R15, RZ, RZ, 0x1 ;  /* 0x00000001ff0f7424 */ /* 0x000fe200078e00ff */
[----:B------:R-:W-:Y:S01]  /*5830*/  MOV R7, 0x2000 ;  /* 0x0000200000077802 */ /* 0x000fe20000000f00 */
[----:B------:R-:W2:Y:S01]  /*5840*/  LDCU.128 UR32, c[0x0][0xb10] ;  /* 0x00016200ff2077ac */ /* 0x000ea20008000c00 */
[----:B------:R-:W-:Y:S01]  /*5850*/  IMAD.MOV.U32 R14, RZ, RZ, RZ ;  /* 0x000000ffff0e7224 */ /* 0x000fe200078e00ff */
[----:B------:R-:W3:Y:S01]  /*5860*/  LDC.64 R16, c[0x0][0x348] ;  /* 0x0000d200ff107b82 */ /* 0x000ee20000000a00 */
[----:B------:R-:W4:Y:S01]  /*5870*/  LDCU UR31, c[0x0][0x374] ;  /* 0x00006e80ff1f77ac */ /* 0x000f220008000800 */
[----:B------:R-:W4:Y:S06]  /*5880*/  LDCU UR15, c[0x0][0xb0c] ;  /* 0x00016180ff0f77ac */ /* 0x000f2c0008000800 */
[----:B------:R-:W3:Y:S01]  /*5890*/  LDC.64 R2, c[0x0][0x888] ;  /* 0x00022200ff027b82 */ /* 0x000ee20000000a00 */
[----:B------:R-:W4:Y:S01]  /*58a0*/  LDCU UR40, c[0x0][0xb20] ;  /* 0x00016400ff2877ac */ /* 0x000f220008000800 */
[----:B------:R-:W4:Y:S06]  /*58b0*/  LDCU UR4, c[0x0][0xb30] ;  /* 0x00016600ff0477ac */ /* 0x000f2c0008000800 */
[----:B------:R-:W3:Y:S01]  /*58c0*/  LDC.64 R4, c[0x0][0x890] ;  /* 0x00022400ff047b82 */ /* 0x000ee20000000a00 */
[----:B------:R-:W-:Y:S01]  /*58d0*/  UMOV UR29, 0x400 ;  /* 0x00000400001d7882 */ /* 0x000fe20000000000 */
[----:B------:R-:W-:-:S02]  /*58e0*/  UPLOP3.LUT UP3, UPT, UPT, UPT, UPT, 0x40, 0x4 ;  /* 0x000000000004789c */ /* 0x000fc40003f6e870 */
[----:B-1----:R-:W-:Y:S02]  /*58f0*/  ULEA UR29, UR6, UR29, 0x18 ;  /* 0x0000001d061d7291 */ /* 0x002fe4000f8ec0ff */
[----:B--2---:R-:W-:Y:S02]  /*5900*/  UIMAD.WIDE.U32 UR6, UR37, UR32, URZ ;  /* 0x00000020250672a5 */ /* 0x004fe4000f8e00ff */
[----:B----4-:R-:W-:Y:S02]  /*5910*/  UIMAD.WIDE.U32 UR8, UR31, UR35, URZ ;  /* 0x000000231f0872a5 */ /* 0x010fe4000f8e00ff */
[----:B------:R-:W-:Y:S02]  /*5920*/  UISETP.GE.AND UP0, UPT, UR42, 0x1, UPT ;  /* 0x000000012a00788c */ /* 0x000fe4000bf06270 */
[----:B------:R-:W-:Y:S01]  /*5930*/  UISETP.NE.AND UP4, UPT, UR42, 0x1, UPT ;  /* 0x000000012a00788c */ /* 0x000fe2000bf85270 */
[----:B------:R-:W-:Y:S02]  /*5940*/  UMOV UR6, UR7 ;  /* 0x0000000700067c82 */ /* 0x000fe40008000000 */
[----:B------:R-:W-:Y:S01]  /*5950*/  UMOV UR38, UR9 ;  /* 0x0000000900267c82 */ /* 0x000fe20008000000 */
[----:B------:R-:W1:Y:S01]  /*5960*/  LDCU.64 UR22, c[0x0][0xb28] ;  /* 0x00016500ff1677ac */ /* 0x000e620008000a00 */
[----:B------:R-:W-:-:S02]  /*5970*/  UISETP.NE.AND UP6, UPT, UR15, 0x1, UPT ;  /* 0x000000010f00788c */ /* 0x000fc4000bfc5270 */
[----:B------:R-:W-:Y:S02]  /*5980*/  UISETP.NE.AND UP5, UPT, UR34, 0x1, UPT ;  /* 0x000000012200788c */ /* 0x000fe4000bfa5270 */
[----:B------:R-:W-:Y:S02]  /*5990*/  USHF.R.U32.HI UR39, URZ, UR33, UR6 ;  /* 0x00000021ff277299 */ /* 0x000fe40008011606 */
[----:B------:R-:W-:Y:S02]  /*59a0*/  USHF.R.U32.HI UR38, URZ, UR40, UR38 ;  /* 0x00000028ff267299 */ /* 0x000fe40008011626 */
[----:B------:R-:W-:Y:S01]  /*59b0*/  UISETP.NE.AND UP2, UPT, UR4, 0x1, UPT ;  /* 0x000000010400788c */ /* 0x000fe2000bf45270 */
[----:B------:R-:W-:-:S10]  /*59c0*/  UMOV UR12, URZ ;  /* 0x000000ff000c7c82 */ /* 0x000fd40008000000 */
.L_x_124:
[C---:B------:R-:W-:Y:S02]  /*59d0*/  LEA R12, R14.reuse, UR29, 0x3 ;  /* 0x0000001d0e0c7c11 */ /* 0x040fe4000f8e18ff */
[----:B------:R-:W-:Y:S02]  /*59e0*/  SHF.L.U32 R9, R13, 0x1f, RZ ;  /* 0x0000001f0d097819 */ /* 0x000fe400000006ff */
[----:B------:R-:W-:Y:S02]  /*59f0*/  LEA R10, R14, UR29, 0x4 ;  /* 0x0000001d0e0a7c11 */ /* 0x000fe4000f8e20ff */
[----:B------:R-:W2:Y:S02]  /*5a00*/  SYNCS.PHASECHK.TRANS64.TRYWAIT P0, [R12+URZ+0x250], R9 ;  /* 0x000250090c0075a7 */ /* 0x000ea400080011ff */
[----:B--2-4-:R-:W-:Y:S05]  /*5a10*/  @!P0 BRA `(.L_x_116) ;  /* 0x0000004400a88947 */ /* 0x014fea0003800000 */
.L_x_251:
[----:B--2---:R-:W2:Y:S01]  /*5a20*/  LDS.128 R8, [R10+0x2e0] ;  /* 0x0002e0000a087984 */ /* 0x004ea20000000c00 */
[----:B------:R-:W-:Y:S01]  /*5a30*/  UISETP.GE.AND UP0, UPT, UR42, 0x1, UPT ;  /* 0x000000012a00788c */ /* 0x000fe2000bf06270 */
[----:B------:R-:W-:Y:S01]  /*5a40*/  @!PT LDS RZ, [RZ] ;  /* 0x00000000fffff984 */ /* 0x000fe20000000800 */
[----:B------:R-:W-:Y:S01]  /*5a50*/  @!PT LDS RZ, [RZ] ;  /* 0x00000000fffff984 */ /* 0x000fe20000000800 */
[----:B------:R-:W-:Y:S01]  /*5a60*/  @!PT LDS RZ, [RZ] ;  /* 0x00000000fffff984 */ /* 0x000fe20000000800 */
[----:B------:R-:W-:Y:S01]  /*5a70*/  @!PT LDS RZ, [RZ] ;  /* 0x00000000fffff984 */ /* 0x000fe20000000800 */
[----:B------:R4:W-:Y:S06]  /*5a80*/  MEMBAR.ALL.CTA ;  /* 0x0000000000007992 */ /* 0x0009ec0000008000 */
[----:B----4-:R-:W4:Y:S01]  /*5a90*/  FENCE.VIEW.ASYNC.S ;  /* 0x00000000000073c6 */ /* 0x010f220000000000 */
[----:B--2---:R-:W-:Y:S11]  /*5aa0*/  LOP3.LUT P0, RZ, R10, 0x1, RZ, 0xc0, !PT ;  /* 0x000000010aff7812 */ /* 0x004ff6000780c0ff */
[----:B------:R-:W-:Y:S02]  /*5ab0*/  @!UPT UIADD3 URZ, UPT, UPT, URZ, URZ, URZ ;  /* 0x000000fffffff290 */ /* 0x000fe4000fffe0ff */
[----:B----4-:R-:W-:Y:S01]  /*5ac0*/  VOTEU.ANY UP1, P0 ;  /* 0x0000000000ff7886 */ /* 0x010fe20000020100 */
[----:B------:R-:W-:Y:S11]  /*5ad0*/  PLOP3.LUT P0, PT, PT, PT, UP1, 0x80, 0x8 ;  /* 0x000000000008781c */ /* 0x000ff60003f0f018 */
[----:B------:R-:W-:Y:S02]  /*5ae0*/  @!UPT UIADD3 URZ, UPT, UPT, URZ, URZ, URZ ;  /* 0x000000fffffff290 */ /* 0x000fe4000fffe0ff */
[----:B------:R-:W-:Y:S02]  /*5af0*/  @P0 SHF.R.U32.HI R0, RZ, 0x10, R9 ;  /* 0x00000010ff000819 */ /* 0x000fe40000011609 */
[----:B------:R-:W-:Y:S02]  /*5b00*/  @P0 MOV R6, R8 ;  /* 0x0000000800060202 */ /* 0x000fe40000000f00 */
[----:B------:R-:W-:Y:S01]  /*5b10*/  @P0 R2UR UR4, R0 ;  /* 0x00000000000402ca */ /* 0x000fe200000e0000 */
[----:B------:R-:W-:Y:S01]  /*5b20*/  VIADD R0, R12, 0x260 ;  /* 0x000002600c007836 */ /* 0x000fe20000000000 */
[----:B------:R-:W-:Y:S02]  /*5b30*/  @P0 LOP3.LUT R8, R9, 0xffff, RZ, 0xc0, !PT ;  /* 0x0000ffff09080812 */ /* 0x000fe400078ec0ff */
[----:B------:R-:W-:Y:S02]  /*5b40*/  @P0 R2UR UR6, R6 ;  /* 0x00000000060602ca */ /* 0x000fe400000e0000 */
[----:B------:R-:W-:Y:S02]  /*5b50*/  PRMT R0, RZ, 0x654, R0 ;  /* 0x00000654ff007816 */ /* 0x000fe40000000000 */
[----:B------:R-:W-:Y:S02]  /*5b60*/  @P0 R2UR UR5, R8 ;  /* 0x00000000080502ca */ /* 0x000fe400000e0000 */
[----:B------:R2:W-:Y:S03]  /*5b70*/  SYNCS.ARRIVE.TRANS64.RED.A1T0 RZ, [R0+URZ], RZ ;  /* 0x000000ff00ff79a7 */ /* 0x0005e600081004ff */
[----:B------:R-:W-:Y:S04]  /*5b80*/  @UP1 UMOV UR30, UR4 ;  /* 0x00000004001e1c82 */ /* 0x000fe80008000000 */
[----:B------:R-:W-:Y:S04]  /*5b90*/  @UP1 UMOV UR14, UR6 ;  /* 0x00000006000e1c82 */ /* 0x000fe80008000000 */
[----:B------:R-:W-:Y:S01]  /*5ba0*/  @UP1 UMOV UR13, UR5 ;  /* 0x00000005000d1c82 */ /* 0x000fe20008000000 */
[----:B------:R-:W-:Y:S05]  /*5bb0*/  BRA.U !UP0, `(.L_x_117) ;  /* 0x0000000108a47547 */ /* 0x000fea000b800000 */
[----:B------:R-:W-:Y:S02]  /*5bc0*/  UIMAD.WIDE.U32 UR8, UR13, UR35, URZ ;  /* 0x000000230d0872a5 */ /* 0x000fe4000f8e00ff */
[----:B------:R-:W-:Y:S02]  /*5bd0*/  UIMAD.WIDE.U32 UR10, UR14, UR32, URZ ;  /* 0x000000200e0a72a5 */ /* 0x000fe4000f8e00ff */
[----:B------:R-:W-:Y:S02]  /*5be0*/  USEL UR4, UR31, UR38, !UP5 ;  /* 0x000000261f047287 */ /* 0x000fe4000e800000 */
[----:B------:R-:W-:Y:S02]  /*5bf0*/  USEL UR7, UR37, UR39, !UP6 ;  /* 0x0000002725077287 */ /* 0x000fe4000f000000 */
[----:B-1----:R-:W-:Y:S02]  /*5c00*/  UIMAD.WIDE.U32 UR16, UR4, UR22, URZ ;  /* 0x00000016041072a5 */ /* 0x002fe4000f8e00ff */
[----:B------:R-:W-:Y:S01]  /*5c10*/  UIMAD.WIDE.U32 UR18, UR7, UR22, URZ ;  /* 0x00000016071272a5 */ /* 0x000fe2000f8e00ff */
[----:B------:R-:W-:Y:S02]  /*5c20*/  UMOV UR5, UR9 ;  /* 0x0000000900057c82 */ /* 0x000fe40008000000 */
[----:B------:R-:W-:Y:S03]  /*5c30*/  USHF.R.U32.HI UR6, URZ, UR40, UR5 ;  /* 0x00000028ff067299 */ /* 0x000fe60008011605 */
[----:B------:R-:W-:Y:S01]  /*5c40*/  UMOV UR5, UR11 ;  /* 0x0000000b00057c82 */ /* 0x000fe20008000000 */
[----:B------:R-:W-:Y:S02]  /*5c50*/  USEL UR6, UR13, UR6, !UP5 ;  /* 0x000000060d067287 */ /* 0x000fe4000e800000 */
[----:B------:R-:W-:Y:S02]  /*5c60*/  USHF.R.U32.HI UR8, URZ, UR33, UR5 ;  /* 0x00000021ff087299 */ /* 0x000fe40008011605 */
[----:B------:R-:W-:Y:S01]  /*5c70*/  UIMAD.WIDE.U32 UR10, UR6, UR22, URZ ;  /* 0x00000016060a72a5 */ /* 0x000fe2000f8e00ff */
[----:B------:R-:W-:Y:S02]  /*5c80*/  UMOV UR5, UR17 ;  /* 0x0000001100057c82 */ /* 0x000fe40008000000 */
[----:B------:R-:W-:Y:S03]  /*5c90*/  @UP4 USHF.R.U32.HI UR4, URZ, UR23, UR5 ;  /* 0x00000017ff044299 */ /* 0x000fe60008011605 */
[----:B------:R-:W-:Y:S01]  /*5ca0*/  UMOV UR5, UR19 ;  /* 0x0000001300057c82 */ /* 0x000fe20008000000 */
[----:B------:R-:W-:Y:S02]  /*5cb0*/  UIMAD UR4, UR42, UR4, URZ ;  /* 0x000000042a0472a4 */ /* 0x000fe4000f8e02ff */
[----:B------:R-:W-:Y:S02]  /*5cc0*/  @UP4 USHF.R.U32.HI UR7, URZ, UR23, UR5 ;  /* 0x00000017ff074299 */ /* 0x000fe40008011605 */
[----:B------:R-:W-:Y:S02]  /*5cd0*/  USEL UR5, UR14, UR8, !UP6 ;  /* 0x000000080e057287 */ /* 0x000fe4000f000000 */
[----:B------:R-:W-:Y:S02]  /*5ce0*/  UIMAD UR8, UR42, UR7, URZ ;  /* 0x000000072a0872a4 */ /* 0x000fe4000f8e02ff */
[----:B------:R-:W-:Y:S03]  /*5cf0*/  UISETP.GE.AND UP0, UPT, UR6, UR4, UPT ;  /* 0x000000040600728c */ /* 0x000fe6000bf06270 */
[----:B------:R-:W-:Y:S01]  /*5d00*/  UMOV UR4, UR11 ;  /* 0x0000000b00047c82 */ /* 0x000fe20008000000 */
[----:B------:R-:W-:Y:S02]  /*5d10*/  UISETP.GE.OR UP0, UPT, UR5, UR8, UP0 ;  /* 0x000000080500728c */ /* 0x000fe40008706670 */
[----:B------:R-:W-:Y:S02]  /*5d20*/  USHF.R.U32.HI UR4, URZ, UR23, UR4 ;  /* 0x00000017ff047299 */ /* 0x000fe40008011604 */
[----:B------:R-:W-:Y:S02]  /*5d30*/  UIMAD.WIDE.U32 UR8, UR5, UR22, URZ ;  /* 0x00000016050872a5 */ /* 0x000fe4000f8e00ff */
[----:B------:R-:W-:Y:S04]  /*5d40*/  USEL UR10, UR6, UR4, !UP4 ;  /* 0x00000004060a7287 */ /* 0x000fe8000e000000 */
[----:B------:R-:W-:Y:S01]  /*5d50*/  UIADD3 UR11, UPT, UPT, -UR10, URZ, URZ ;  /* 0x000000ff0a0b7290 */ /* 0x000fe2000fffe1ff */
[----:B------:R-:W-:Y:S02]  /*5d60*/  @!UP0 UMOV UR4, UR9 ;  /* 0x0000000900048c82 */ /* 0x000fe40008000000 */
[----:B------:R-:W-:Y:S02]  /*5d70*/  @!UP0 USHF.R.U32.HI UR4, URZ, UR23, UR4 ;  /* 0x00000017ff048299 */ /* 0x000fe40008011604 */
[----:B------:R-:W-:Y:S02]  /*5d80*/  UIMAD UR8, UR42, UR11, UR6 ;  /* 0x0000000b2a0872a4 */ /* 0x000fe4000f8e0206 */
[----:B------:R-:W-:Y:S04]  /*5d90*/  @!UP0 USEL UR4, UR5, UR4, !UP4 ;  /* 0x0000000405048287 */ /* 0x000fe8000e000000 */
[----:B------:R-:W-:Y:S02]  /*5da0*/  @!UP0 UIMAD UR7, UR7, UR8, UR4 ;  /* 0x00000008070782a4 */ /* 0x000fe4000f8e0204 */
[----:B------:R-:W-:Y:S02]  /*5db0*/  @!UP0 UIADD3 UR9, UPT, UPT, UR10, -UR4, URZ ;  /* 0x800000040a098290 */ /* 0x000fe4000fffe0ff */
[----:B------:R-:W-:Y:S02]  /*5dc0*/  UIADD3 UR8, UPT, UPT, -UR6, URZ, URZ ;  /* 0x000000ff06087290 */ /* 0x000fe4000fffe1ff */
[----:B------:R-:W-:Y:S02]  /*5dd0*/  UIADD3 UR4, UPT, UPT, -UR5, URZ, URZ ;  /* 0x000000ff05047290 */ /* 0x000fe4000fffe1ff */
[----:B------:R-:W-:Y:S03]  /*5de0*/  @!UP0 UIMAD UR6, UR9, UR42, UR5 ;  /* 0x0000002a090682a4 */ /* 0x000fe6000f8e0205 */
[----:B------:R-:W-:Y:S01]  /*5df0*/  @!UP0 UMOV UR5, UR7 ;  /* 0x0000000700058c82 */ /* 0x000fe20008000000 */
[----:B------:R-:W-:Y:S02]  /*5e00*/  UIMAD UR7, UR15, UR4, UR14 ;  /* 0x000000040f0772a4 */ /* 0x000fe4000f8e020e */
[----:B------:R-:W-:Y:S02]  /*5e10*/  UIMAD UR4, UR34, UR8, UR13 ;  /* 0x00000008220472a4 */ /* 0x000fe4000f8e020d */
[----:B------:R-:W-:Y:S02]  /*5e20*/  UIMAD UR14, UR5, UR15, UR7 ;  /* 0x0000000f050e72a4 */ /* 0x000fe4000f8e0207 */
[----:B------:R-:W-:Y:S11]  /*5e30*/  UIMAD UR13, UR6, UR34, UR4 ;  /* 0x00000022060d72a4 */ /* 0x000ff6000f8e0204 */
[----:B------:R-:W-:Y:S01]  /*5e40*/  @!UPT UIADD3 URZ, UPT, UPT, URZ, URZ, URZ ;  /* 0x000000fffffff290 */ /* 0x000fe2000fffe0ff */
.L_x_117:
[----:B------:R-:W4:Y:S01]  /*5e50*/  @!UP2 LDCU.128 UR8, c[0x0][0xb10] ;  /* 0x00016200ff08a7ac */ /* 0x000f220008000c00 */
[C---:B---3--:R-:W-:Y:S02]  /*5e60*/  ISETP.NE.U32.AND P1, PT, R4.reuse, RZ, PT ;  /* 0x000000ff0400720c */ /* 0x048fe40003f25070 */
[----:B------:R-:W-:Y:S02]  /*5e70*/  ISETP.NE.U32.AND P0, PT, R4, RZ, PT ;  /* 0x000000ff0400720c */ /* 0x000fe40003f05070 */
[C---:B------:R-:W-:Y:S02]  /*5e80*/  ISETP.NE.AND.EX P1, PT, R5.reuse, RZ, PT, P1 ;  /* 0x000000ff0500720c */ /* 0x040fe40003f25310 */
[----:B------:R-:W-:Y:S01]  /*5e90*/  ISETP.NE.AND.EX P0, PT, R5, RZ, PT, P0 ;  /* 0x000000ff0500720c */ /* 0x000fe20003f05300 */
[----:B------:R-:W3:Y:S01]  /*5ea0*/  @!UP2 LDCU UR5, c[0x0][0xb0c] ;  /* 0x00016180ff05a7ac */ /* 0x000ee20008000800 */
[----:B------:R-:W-:Y:S02]  /*5eb0*/  USHF.L.U32 UR26, UR25, 0x6, URZ ;  /* 0x00000006191a7899 */ /* 0x000fe400080006ff */
[----:B------:R-:W-:Y:S02]  /*5ec0*/  USHF.L.U32 UR27, UR20, 0x6, URZ ;  /* 0x00000006141b7899 */ /* 0x000fe400080006ff */
[----:B----4-:R-:W-:Y:S07]  /*5ed0*/  UIMAD.WIDE.U32 UR6, UR14, UR8, URZ ;  /* 0x000000080e0672a5 */ /* 0x010fee000f8e00ff */
[----:B------:R-:W-:Y:S01]  /*5ee0*/  @!UP2 UMOV UR4, UR7 ;  /* 0x000000070004ac82 */ /* 0x000fe20008000000 */
[----:B---3--:R-:W-:Y:S02]  /*5ef0*/  @!UP2 UISETP.NE.AND UP0, UPT, UR5, 0x1, UPT ;  /* 0x000000010500a88c */ /* 0x008fe4000bf05270 */
[----:B------:R-:W-:Y:S02]  /*5f00*/  @!UP2 USHF.R.U32.HI UR4, URZ, UR9, UR4 ;  /* 0x00000009ff04a299 */ /* 0x000fe40008011604 */
[----:B------:R-:W-:Y:S02]  /*5f10*/  UIMAD.WIDE.U32 UR6, UR13, UR11, URZ ;  /* 0x0000000b0d0672a5 */ /* 0x000fe4000f8e00ff */
[----:B------:R-:W-:Y:S02]  /*5f20*/  @!UP2 USEL UR8, UR14, UR4, !UP0 ;  /* 0x000000040e08a287 */ /* 0x000fe4000c000000 */
[----:B------:R-:W-:Y:S03]  /*5f30*/  @!UP2 UISETP.NE.AND UP0, UPT, UR10, 0x1, UPT ;  /* 0x000000010a00a88c */ /* 0x000fe6000bf05270 */
[----:B------:R-:W-:Y:S02]  /*5f40*/  @!UP2 UMOV UR6, UR7 ;  /* 0x000000070006ac82 */ /* 0x000fe40008000000 */
[----:B------:R-:W3:Y:S02]  /*5f50*/  @!UP2 LDCU UR4, c[0x0][0xb20] ;  /* 0x00016400ff04a7ac */ /* 0x000ee40008000800 */
[----:B---3--:R-:W-:Y:S04]  /*5f60*/  @!UP2 USHF.R.U32.HI UR6, URZ, UR4, UR6 ;  /* 0x00000004ff06a299 */ /* 0x008fe80008011606 */
[----:B------:R-:W-:Y:S04]  /*5f70*/  @!UP2 USEL UR6, UR13, UR6, !UP0 ;  /* 0x000000060d06a287 */ /* 0x000fe8000c000000 */
[----:B------:R-:W-:Y:S02]  /*5f80*/  @!UP2 UIADD3 UR4, UPT, UPT, -UR8, UR6, URZ ;  /* 0x000000060804a290 */ /* 0x000fe4000fffe1ff */
[----:B------:R-:W-:Y:S02]  /*5f90*/  @!UP2 UIADD3 UR6, UPT, UPT, UR8, -UR6, URZ ;  /* 0x800000060806a290 */ /* 0x000fe4000fffe0ff */
[----:B------:R-:W-:Y:S02]  /*5fa0*/  @!UP2 UIMAD UR14, UR4, UR5, UR14 ;  /* 0x00000005040ea2a4 */ /* 0x000fe4000f8e020e */
[----:B------:R-:W-:Y:S01]  /*5fb0*/  @!UP2 UIMAD UR13, UR6, UR10, UR13 ;  /* 0x0000000a060da2a4 */ /* 0x000fe2000f8e020d */
[----:B------:R-:W-:Y:S11]  /*5fc0*/  BRA.U UP3, `(.L_x_118) ;  /* 0x0000000103107547 */ /* 0x000ff6000b800000 */
[----:B--2---:R-:W-:Y:S04]  /*5fd0*/  MOV R0, UR43 ;  /* 0x0000002b00007c02 */ /* 0x004fe80008000f00 */
[----:B------:R-:W-:Y:S04]  /*5fe0*/  SHF.L.U32 R9, R0, 0x1f, RZ ;  /* 0x0000001f00097819 */ /* 0x000fe800000006ff */
[----:B------:R-:W2:Y:S02]  /*5ff0*/  SYNCS.PHASECHK.TRANS64.TRYWAIT P2, [UR29+0x248], R9 ;  /* 0x00024809ff0075a7 */ /* 0x000ea4000804111d */
[----:B--2---:R-:W-:Y:S05]  /*6000*/  @!P2 BRA `(.L_x_119) ;  /* 0x000000400040a947 */ /* 0x004fea0003800000 */
.L_x_118:
[----:B------:R-:W-:Y:S05]  /*6010*/  @!P1 BRA `(.L_x_120) ;  /* 0x0000000000309947 */ /* 0x000fea0003800000 */
[----:B------:R-:W-:Y:S01]  /*6020*/  ISETP.NE.U32.AND P1, PT, R2, RZ, PT ;  /* 0x000000ff0200720c */ /* 0x000fe20003f25070 */
[----:B------:R-:W3:Y:S01]  /*6030*/  LDCU.64 UR4, c[0x0][0x358] ;  /* 0x00006b00ff0477ac */ /* 0x000ee20008000a00 */
[----:B------:R-:W-:Y:S02]  /*6040*/  IMAD.MOV.U32 R27, RZ, RZ, 0x1 ;  /* 0x00000001ff1b7424 */ /* 0x000fe400078e00ff */
[----:B------:R-:W-:Y:S11]  /*6050*/  ISETP.NE.AND.EX P1, PT, R3, RZ, PT, P1 ;  /* 0x000000ff0300720c */ /* 0x000ff60003f25310 */
[----:B------:R-:W-:Y:S02]  /*6060*/  @!UPT UIADD3 URZ, UPT, UPT, URZ, URZ, URZ ;  /* 0x000000fffffff290 */ /* 0x000fe4000fffe0ff */
[----:B--2---:R-:W2:Y:S01]  /*6070*/  @P1 LDC.64 R8, c[0x0][0x888] ;  /* 0x00022200ff081b82 */ /* 0x004ea20000000a00 */
[----:B------:R-:W-:Y:S04]  /*6080*/  @P1 IMAD R0, R4, UR36, RZ ;  /* 0x0000002404001c24 */ /* 0x000fe8000f8e02ff */
[----:B--2---:R-:W-:Y:S04]  /*6090*/  @P1 IMAD.WIDE R8, R0, 0x4, R8 ;  /* 0x0000000400081825 */ /* 0x004fe800078e0208 */
[----:B------:R-:W-:Y:S01]  /*60a0*/  HFMA2 R0, -RZ, RZ, 0, 5.9604644775390625e-08 ;  /* 0x00000001ff007431 */ /* 0x000fe200000001ff */
[----:B---3-5:R3:W5:Y:S04]  /*60b0*/  @P1 LDG.E R26, desc[UR4][R8.64] ;  /* 0x00000004081a1981 */ /* 0x028768000c1e1900 */
[----:B------:R-:W-:Y:S01]  /*60c0*/  @!P1 PRMT R27, R0, 0x7610, R27 ;  /* 0x00007610001b9816 */ /* 0x000fe2000000001b */
[----:B---3--:R-:W4:Y:S06]  /*60d0*/  @!P1 LDC R26, c[0x0][0x880] ;  /* 0x00022000ff1a9b82 */ /* 0x008f2c0000000800 */
.L_x_120:
[----:B----45:R-:W-:Y:S01]  /*60e0*/  @!P0 FSETP.EQ.AND P1, PT, R26, RZ, PT ;  /* 0x000000ff1a00820b */ /* 0x030fe20003f22000 */
[----:B------:R-:W-:Y:S01]  /*60f0*/  @!UPT UIADD3 URZ, UPT, UPT, URZ, URZ, URZ ;  /* 0x000000fffffff290 */ /* 0x000fe2000fffe0ff */
[----:B------:R-:W-:Y:S11]  /*6100*/  @!P0 BRA `(.L_x_121) ;  /* 0x0000000000188947 */ /* 0x000ff60003800000 */
[----:B------:R-:W-:Y:S02]  /*6110*/  LOP3.LUT P0, RZ, R27, 0xff, RZ, 0xc0, !PT ;  /* 0x000000ff1bff7812 */ /* 0x000fe4000780c0ff */
[----:B------:R-:W-:Y:S04]  /*6120*/  ISETP.NE.U32.AND P1, PT, R2, RZ, PT ;  /* 0x000000ff0200720c */ /* 0x000fe80003f25070 */
[----:B------:R-:W-:Y:S04]  /*6130*/  ISETP.NE.AND.EX P1, PT, R3, RZ, PT, P1 ;  /* 0x000000ff0300720c */ /* 0x000fe80003f25310 */
[----:B------:R-:W-:Y:S03]  /*6140*/  PLOP3.LUT P1, PT, P1, PT, PT, 0x8, 0x80 ;  /* 0x000000000080781c */ /* 0x000fe60000f2e170 */
[----:B------:R-:W-:Y:S11]  /*6150*/  @P0 FSETP.EQ.AND P1, PT, R26, RZ, PT ;  /* 0x000000ff1a00020b */ /* 0x000ff60003f22000 */
[----:B------:R-:W-:Y:S02]  /*6160*/  @!UPT UIADD3 URZ, UPT, UPT, URZ, URZ, URZ ;  /* 0x000000fffffff290 */ /* 0x000fe4000fffe0ff */
.L_x_121:
[----:B------:R-:W-:Y:S01]  /*6170*/  ULEA UR4, UR12, UR29, 0x3 ;  /* 0x0000001d0c047291 */ /* 0x000fe2000f8e18ff */
[----:B--2---:R-:W-:Y:S02]  /*6180*/  SHF.L.U32 R9, R15, 0x1f, RZ ;  /* 0x0000001f0f097819 */ /* 0x004fe400000006ff */
[----:B------:R-:W-:Y:S04]  /*6190*/  ELECT P0, URZ, PT ;  /* 0x0000000000ff782f */ /* 0x000fe80003800000 */
[----:B------:R-:W-:Y:S02]  /*61a0*/  PLOP3.LUT P1, PT, P1, P0, PT, 0xf2, 0x2f ;  /* 0x00000000002f781c */ /* 0x000fe40000f21e72 */
[----:B------:R-:W2:Y:S11]  /*61b0*/  SYNCS.PHASECHK.TRANS64.TRYWAIT P2, [UR4+0x228], R9 ;  /* 0x00022809ff0075a7 */ /* 0x000eb60008041104 */
[----:B------:R-:W-:Y:S05]  /*61c0*/  @!P1 IADD3 R8, P0, PT, R16, 0x580, RZ ;  /* 0x0000058010089810 */ /* 0x000fea0007f1e0ff */
[----:B------:R-:W-:Y:S01]  /*61d0*/  @!P1 IMAD.X R6, RZ, RZ, R17, P0 ;  /* 0x000000ffff069224 */ /* 0x000fe200000e0611 */
[----:B--2---:R-:W-:Y:S07]  /*61e0*/  @!P2 BRA `(.L_x_122) ;  /* 0x0000003c00e0a947 */ /* 0x004fee0003800000 */
.L_x_254:
[----:B------:R-:W3:Y:S01]  /*61f0*/  S2UR UR11, SR_CgaCtaId ;  /* 0x00000000000b79c3 */ /* 0x000ee20000008800 */
[----:B------:R-:W-:Y:S01]  /*6200*/  @!P1 R2UR UR6, R6 ;  /* 0x00000000060692ca */ /* 0x000fe200000e0000 */
[----:B------:R-:W-:Y:S01]  /*6210*/  UIADD3 UR5, UPT, UPT, UR12, 0x1, URZ ;  /* 0x000000010c057890 */ /* 0x000fe2000fffe0ff */
[----:B------:R-:W-:Y:S01]  /*6220*/  @!P1 R2UR UR7, R8 ;  /* 0x00000000080792ca */ /* 0x000fe200000e0000 */
[----:B------:R-:W-:Y:S01]  /*6230*/  UIADD3 UR25, UPT, UPT, UR4, 0x210, URZ ;  /* 0x0000021004197890 */ /* 0x000fe2000fffe0ff */
[----:B--2---:R-:W-:Y:S01]  /*6240*/  @!P1 IMAD.MOV.U32 R0, RZ, RZ, 0x2000 ;  /* 0x00002000ff009424 */ /* 0x004fe200078e00ff */
[----:B------:R-:W-:Y:S01]  /*6250*/  UISETP.NE.AND UP0, UPT, UR5, 0x3, UPT ;  /* 0x000000030500788c */ /* 0x000fe2000bf05270 */
[----:B------:R-:W-:Y:S01]  /*6260*/  VIADD R14, R14, 0x1 ;  /* 0x000000010e0e7836 */ /* 0x000fe20000000000 */
[----:B------:R-:W-:Y:S01]  /*6270*/  UMOV UR18, 0x0 ;  /* 0x0000000000127882 */ /* 0x000fe20000000000 */
[----:B------:R-:W-:Y:S01]  /*6280*/  UMOV UR19, 0x10000000 ;  /* 0x1000000000137882 */ /* 0x000fe20000000000 */
[----:B------:R-:W-:Y:S02]  /*6290*/  USEL UR21, UR5, URZ, UP0 ;  /* 0x000000ff05157287 */ /* 0x000fe40008000000 */
[----:B------:R-:W-:Y:S02]  /*62a0*/  USEL UR9, URZ, 0x1, UP0 ;  /* 0x00000001ff097887 */ /* 0x000fe40008000000 */
[----:B------:R-:W-:Y:S01]  /*62b0*/  VOTEU.ALL UP0, P1 ;  /* 0x0000000000ff7886 */ /* 0x000fe20000800000 */
[----:B------:R-:W-:Y:S01]  /*62c0*/  IMAD.U32 R9, RZ, RZ, UR6 ;  /* 0x00000006ff097e24 */ /* 0x000fe2000f8e00ff */
[----:B------:R-:W-:Y:S01]  /*62d0*/  UMOV UR28, UR36 ;  /* 0x00000024001c7c82 */ /* 0x000fe20008000000 */
[----:B------:R-:W-:Y:S01]  /*62e0*/  IMAD.U32 R8, RZ, RZ, UR7 ;  /* 0x00000007ff087e24 */ /* 0x000fe2000f8e00ff */
[----:B------:R-:W-:Y:S01]  /*62f0*/  LOP3.LUT R15, R15, UR9, RZ, 0x3c, !PT ;  /* 0x000000090f0f7c12 */ /* 0x000fe2000f8e3cff */
[----:B------:R-:W-:Y:S01]  /*6300*/  @!UP0 ULEA UR5, UR12, UR29, 0xd ;  /* 0x0000001d0c058291 */ /* 0x000fe2000f8e68ff */
[----:B------:R-:W-:Y:S01]  /*6310*/  @!P1 R2UR UR7, R9 ;  /* 0x00000000090792ca */ /* 0x000fe200000e0000 */
[----:B------:R-:W-:Y:S01]  /*6320*/  @!UP0 UIADD3 UR10, UPT, UPT, UR26, 0x20, URZ ;  /* 0x000000201a0a8890 */ /* 0x000fe2000fffe0ff */
[----:B------:R-:W-:Y:S01]  /*6330*/  @!P1 R2UR UR6, R8 ;  /* 0x00000000080692ca */ /* 0x000fe200000e0000 */
[----:B------:R-:W-:Y:S01]  /*6340*/  @!UP0 UIADD3 UR24, UPT, UPT, UR5, 0x400, URZ ;  /* 0x0000040005188890 */ /* 0x000fe2000fffe0ff */
[----:B------:R-:W-:Y:S01]  /*6350*/  SHF.L.U32 R6, R15, 0x1f, RZ ;  /* 0x0000001f0f067819 */ /* 0x000fe200000006ff */
[----:B------:R-:W-:Y:S01]  /*6360*/  @!UP0 UIADD3 UR8, UPT, UPT, UR5, 0x1400, URZ ;  /* 0x0000140005088890 */ /* 0x000fe2000fffe0ff */
[----:B------:R-:W-:Y:S01]  /*6370*/  VOTEU.ALL UP0, P1 ;  /* 0x0000000000ff7886 */ /* 0x000fe20000800000 */
[----:B---3--:R-:W-:Y:S01]  /*6380*/  UPRMT UR16, UR11, 0x654, UR25 ;  /* 0x000006540b107896 */ /* 0x008fe20008000019 */
[----:B------:R-:W-:Y:S02]  /*6390*/  UMOV UR12, UR36 ;  /* 0x00000024000c7c82 */ /* 0x000fe40008000000 */
[----:B------:R-:W-:Y:S01]  /*63a0*/  UMOV UR11, UR27 ;  /* 0x0000001b000b7c82 */ /* 0x000fe20008000000 */
[----:B------:R-:W-:Y:S01]  /*63b0*/  UMOV UR9, UR25 ;  /* 0x0000001900097c82 */ /* 0x000fe20008000000 */
[----:B------:R-:W-:Y:S03]  /*63c0*/  ULEA UR5, UR21, UR29, 0x3 ;  /* 0x0000001d15057291 */ /* 0x000fe6000f8e18ff */
[----:B------:R2:W-:Y:S01]  /*63d0*/  @!UP0 UTMALDG.3D [UR24], [UR6], desc[UR18] ;  /* 0x00001218060085b4 */ /* 0x0005e20008011000 */
[----:B------:R-:W-:Y:S05]  /*63e0*/  VOTEU.ALL UP0, P1 ;  /* 0x0000000000ff7886 */ /* 0x000fea0000800000 */
[----:B------:R2:W-:Y:S01]  /*63f0*/  @!UP0 UTMALDG.3D [UR8], [UR6], desc[UR18] ;  /* 0x00001208060085b4 */ /* 0x0005e20008011000 */
[----:B------:R2:W-:Y:S01]  /*6400*/  @!P1 SYNCS.ARRIVE.TRANS64.RED.A0TR RZ, [UR4+0x210], R0 ;  /* 0x00021000ffff99a7 */ /* 0x0005e20008300404 */
[----:B------:R-:W-:Y:S01]  /*6410*/  SYNCS.ARRIVE.TRANS64.RED.A1T0 RZ, [UR16], RZ ;  /* 0x000000ffffff79a7 */ /* 0x000fe20008100410 */
[----:B------:R-:W3:Y:S02]  /*6420*/  SYNCS.PHASECHK.TRANS64.TRYWAIT P0, [UR5+0x228], R6 ;  /* 0x00022806ff0075a7 */ /* 0x000ee40008001105 */
[----:B--23--:R-:W-:Y:S05]  /*6430*/  @!P0 BRA `(.L_x_123) ;  /* 0x0000003c00648947 */ /* 0x00cfea0003800000 */
.L_x_256:
[----:B------:R-:W-:Y:S01]  /*6440*/  UIADD3 UR17, UPT, UPT, UR5, 0x210, URZ ;  /* 0x0000021005117890 */ /* 0x000fe2000fffe0ff */
[----:B--2---:R-:W-:Y:S01]  /*6450*/  @!P1 IADD3 R6, P0, PT, R16, 0x580, RZ ;  /* 0x0000058010069810 */ /* 0x004fe20007f1e0ff */
[----:B------:R-:W-:Y:S01]  /*6460*/  UPLOP3.LUT UP3, UPT, UPT, UPT, UPT, 0x80, 0x8 ;  /* 0x000000000008789c */ /* 0x000fe20003f6f070 */
[----:B------:R-:W2:Y:S01]  /*6470*/  S2UR UR9, SR_CgaCtaId ;  /* 0x00000000000979c3 */ /* 0x000ea20000008800 */
[----:B------:R-:W-:Y:S01]  /*6480*/  UMOV UR24, 0x0 ;  /* 0x0000000000187882 */ /* 0x000fe20000000000 */
[----:B------:R-:W-:Y:S01]  /*6490*/  @!P1 R2UR UR6, R6 ;  /* 0x00000000060692ca */ /* 0x000fe200000e0000 */
[----:B------:R-:W-:Y:S01]  /*64a0*/  @!P1 IMAD.X R0, RZ, RZ, R17, P0 ;  /* 0x000000ffff009224 */ /* 0x000fe200000e0611 */
[----:B------:R-:W-:Y:S01]  /*64b0*/  UMOV UR25, 0x10000000 ;  /* 0x1000000000197882 */ /* 0x000fe20000000000 */
[----:B------:R-:W-:Y:S01]  /*64c0*/  UMOV UR19, UR27 ;  /* 0x0000001b00137c82 */ /* 0x000fe20008000000 */
[----:B------:R-:W-:Y:S01]  /*64d0*/  UMOV UR20, UR36 ;  /* 0x0000002400147c82 */ /* 0x000fe20008000000 */
[----:B------:R-:W-:Y:S01]  /*64e0*/  UMOV UR11, UR27 ;  /* 0x0000001b000b7c82 */ /* 0x000fe20008000000 */
[----:B------:R-:W-:Y:S01]  /*64f0*/  @!P1 R2UR UR4, R0 ;  /* 0x00000000000492ca */ /* 0x000fe200000e0000 */
[----:B------:R-:W-:Y:S01]  /*6500*/  UMOV UR12, UR36 ;  /* 0x00000024000c7c82 */ /* 0x000fe20008000000 */
[----:B------:R-:W-:Y:S01]  /*6510*/  VOTEU.ALL UP0, P1 ;  /* 0x0000000000ff7886 */ /* 0x000fe20000800000 */
[----:B------:R-:W-:Y:S01]  /*6520*/  R2UR UR28, R65 ;  /* 0x00000000411c72ca */ /* 0x000fe200000e0000 */
[----:B------:R-:W-:Y:S01]  /*6530*/  UMOV UR36, UR30 ;  /* 0x0000001e00247c82 */ /* 0x000fe20008000000 */
[C---:B------:R-:W-:Y:S02]  /*6540*/  ISETP.NE.AND P0, PT, R14.reuse, 0x2, PT ;  /* 0x000000020e00780c */ /* 0x040fe40003f05270 */
[----:B------:R-:W-:Y:S01]  /*6550*/  @!UP0 UIADD3 UR18, UPT, UPT, UR26, 0x10, URZ ;  /* 0x000000101a128890 */ /* 0x000fe2000fffe0ff */
[----:B------:R-:W-:Y:S01]  /*6560*/  IMAD.U32 R8, RZ, RZ, UR6 ;  /* 0x00000006ff087e24 */ /* 0x000fe2000f8e00ff */
[----:B------:R-:W-:Y:S01]  /*6570*/  @!UP0 UIADD3 UR10, UPT, UPT, UR26, 0x30, URZ ;  /* 0x000000301a0a8890 */ /* 0x000fe2000fffe0ff */
[----:B------:R-:W-:Y:S02]  /*6580*/  SEL R0, RZ, 0x1, P0 ;  /* 0x00000001ff007807 */ /* 0x000fe40000000000 */
[----:B------:R-:W-:Y:S01]  /*6590*/  SEL R14, R14, RZ, P0 ;  /* 0x000000ff0e0e7207 */ /* 0x000fe20000000000 */
[----:B------:R-:W-:Y:S01]  /*65a0*/  IMAD.U32 R9, RZ, RZ, UR4 ;  /* 0x00000004ff097e24 */ /* 0x000fe2000f8e00ff */
[----:B------:R-:W-:Y:S01]  /*65b0*/  @!P1 R2UR UR6, R8 ;  /* 0x00000000080692ca */ /* 0x000fe200000e0000 */
[----:B------:R-:W-:Y:S01]  /*65c0*/  @!UP0 ULEA UR4, UR21, UR29, 0xd ;  /* 0x0000001d15048291 */ /* 0x000fe2000f8e68ff */
[----:B------:R-:W-:Y:S02]  /*65d0*/  LOP3.LUT R13, R13, R0, RZ, 0x3c, !PT ;  /* 0x000000000d0d7212 */ /* 0x000fe400078e3cff */
[----:B------:R-:W-:Y:S01]  /*65e0*/  @!P1 R2UR UR7, R9 ;  /* 0x00000000090792ca */ /* 0x000fe200000e0000 */
[----:B------:R-:W-:Y:S02]  /*65f0*/  @!UP0 UIADD3 UR16, UPT, UPT, UR4, 0x400, URZ ;  /* 0x0000040004108890 */ /* 0x000fe4000fffe0ff */
[----:B------:R-:W-:Y:S01]  /*6600*/  @!UP0 UIADD3 UR8, UPT, UPT, UR4, 0x1400, URZ ;  /* 0x0000140004088890 */ /* 0x000fe2000fffe0ff */
[----:B------:R-:W-:Y:S01]  /*6610*/  VOTEU.ALL UP0, P1 ;  /* 0x0000000000ff7886 */ /* 0x000fe20000800000 */
[----:B--2---:R-:W-:Y:S03]  /*6620*/  UPRMT UR4, UR9, 0x654, UR17 ;  /* 0x0000065409047896 */ /* 0x004fe60008000011 */
[----:B------:R-:W-:Y:S05]  /*6630*/  UMOV UR9, UR17 ;  /* 0x0000001100097c82 */ /* 0x000fea0008000000 */
[----:B------:R2:W-:Y:S01]  /*6640*/  @!UP0 UTMALDG.3D [UR16], [UR6], desc[UR24] ;  /* 0x00001810060085b4 */ /* 0x0005e20008011000 */
[----:B------:R-:W-:Y:S05]  /*6650*/  VOTEU.ALL UP0, P1 ;  /* 0x0000000000ff7886 */ /* 0x000fea0000800000 */
[----:B------:R3:W-:Y:S01]  /*6660*/  @!UP0 UTMALDG.3D [UR8], [UR6], desc[UR24] ;  /* 0x00001808060085b4 */ /* 0x0007e20008011000 */
[----:B------:R4:W-:Y:S01]  /*6670*/  @!P1 SYNCS.ARRIVE.TRANS64.RED.A0TR RZ, [UR5+0x210], R7 ;  /* 0x00021007ffff99a7 */ /* 0x0009e20008300405 */
[----:B------:R-:W-:Y:S01]  /*6680*/  SYNCS.ARRIVE.TRANS64.RED.A1T0 RZ, [UR4], RZ ;  /* 0x000000ffffff79a7 */ /* 0x000fe20008100404 */
[----:B------:R-:W-:Y:S04]  /*6690*/  UIADD3 UR4, UPT, UPT, UR21, 0x1, URZ ;  /* 0x0000000115047890 */ /* 0x000fe8000fffe0ff */
[----:B------:R-:W-:Y:S04]  /*66a0*/  UISETP.NE.AND UP0, UPT, UR4, 0x3, UPT ;  /* 0x000000030400788c */ /* 0x000fe8000bf05270 */
[----:B------:R-:W-:Y:S02]  /*66b0*/  USEL UR5, URZ, 0x1, UP0 ;  /* 0x00000001ff057887 */ /* 0x000fe40008000000 */
[----:B--2---:R-:W-:Y:S04]  /*66c0*/  UIADD3 UR20, UPT, UPT, UR14, UR28, URZ ;  /* 0x0000001c0e147290 */ /* 0x004fe8000fffe0ff */
[----:B------:R-:W-:Y:S01]  /*66d0*/  LOP3.LUT R15, R15, UR5, RZ, 0x3c, !PT ;  /* 0x000000050f0f7c12 */ /* 0x000fe2000f8e3cff */
[----:B---3--:R-:W-:Y:S02]  /*66e0*/  UIADD3 UR25, UPT, UPT, UR13, UR63, URZ ;  /* 0x0000003f0d197290 */ /* 0x008fe4000fffe0ff */
[----:B------:R-:W-:Y:S01]  /*66f0*/  USEL UR12, UR4, URZ, UP0 ;  /* 0x000000ff040c7287 */ /* 0x000fe20008000000 */
[----:B------:R-:W-:Y:S11]  /*6700*/  BRA.U UP1, `(.L_x_124) ;  /* 0xfffffff101b07547 */ /* 0x000ff6000b83ffff */
[----:B------:R-:W-:Y:S01]  /*6710*/  UIADD3 UR29, UPT, UPT, UR29, 0x228, URZ ;  /* 0x000002281d1d7890 */ /* 0x000fe2000fffe0ff */
[----:B------:R-:W-:-:S03]  /*6720*/  SHF.L.U32 R3, R15, 0x1f, RZ ;  /* 0x0000001f0f037819 */ /* 0x000fc600000006ff */
[----:B------:R-:W-:-:S09]  /*6730*/  ULEA UR4, UR12, UR29, 0x3 ;  /* 0x0000001d0c047291 */ /* 0x000fd2000f8e18ff */
[----:B------:R-:W2:Y:S02]  /*6740*/  SYNCS.PHASECHK.TRANS64.TRYWAIT P0, [UR4], R3 ;  /* 0x00000003ff0075a7 */ /* 0x000ea40008001104 */
[----:B--2---:R-:W-:Y:S05]  /*6750*/  @!P0 BRA `(.L_x_125) ;  /* 0x0000003800b48947 */ /* 0x004fea0003800000 */
.L_x_258:
[----:B------:R-:W-:-:S04]  /*6760*/  UIADD3 UR4, UPT, UPT, UR12, 0x1, URZ ;  /* 0x000000010c047890 */ /* 0x000fc8000fffe0ff */
[----:B------:R-:W-:-:S04]  /*6770*/  UISETP.NE.AND UP0, UPT, UR4, 0x3, UPT ;  /* 0x000000030400788c */ /* 0x000fc8000bf05270 */
[----:B------:R-:W-:Y:S02]  /*6780*/  USEL UR6, URZ, 0x1, UP0 ;  /* 0x00000001ff067887 */ /* 0x000fe40008000000 */
[----:B------:R-:W-:-:S04]  /*6790*/  USEL UR4, UR4, URZ, UP0 ;  /* 0x000000ff04047287 */ /* 0x000fc80008000000 */
[----:B------:R-:W-:Y:S01]  /*67a0*/  ULEA UR5, UR4, UR29, 0x3 ;  /* 0x0000001d04057291 */ /* 0x000fe2000f8e18ff */
[----:B------:R-:W-:-:S04]  /*67b0*/  LOP3.LUT R15, R15, UR6, RZ, 0x3c, !PT ;  /* 0x000000060f0f7c12 */ /* 0x000fc8000f8e3cff */
[----:B--2---:R-:W-:-:S04]  /*67c0*/  SHF.L.U32 R3, R15, 0x1f, RZ ;  /* 0x0000001f0f037819 */ /* 0x004fc800000006ff */
[----:B------:R-:W2:Y:S02]  /*67d0*/  SYNCS.PHASECHK.TRANS64.TRYWAIT P0, [UR5], R3 ;  /* 0x00000003ff0075a7 */ /* 0x000ea40008001105 */
[----:B--2---:R-:W-:Y:S05]  /*67e0*/  @!P0 BRA `(.L_x_126) ;  /* 0x0000003800a88947 */ /* 0x004fea0003800000 */
.L_x_260:
[----:B------:R-:W-:-:S04]  /*67f0*/  UIADD3 UR4, UPT, UPT, UR4, 0x1, URZ ;  /* 0x0000000104047890 */ /* 0x000fc8000fffe0ff */
[----:B------:R-:W-:-:S04]  /*6800*/  UISETP.NE.AND UP0, UPT, UR4, 0x3, UPT ;  /* 0x000000030400788c */ /* 0x000fc8000bf05270 */
[----:B------:R-:W-:Y:S02]  /*6810*/  USEL UR5, URZ, 0x1, UP0 ;  /* 0x00000001ff057887 */ /* 0x000fe40008000000 */
[----:B------:R-:W-:-:S04]  /*6820*/  USEL UR4, UR4, URZ, UP0 ;  /* 0x000000ff04047287 */ /* 0x000fc80008000000 */
[----:B------:R-:W-:Y:S01]  /*6830*/  ULEA UR4, UR4, UR29, 0x3 ;  /* 0x0000001d04047291 */ /* 0x000fe2000f8e18ff */
[----:B--2---:R-:W-:-:S04]  /*6840*/  LOP3.LUT R3, R15, UR5, RZ, 0x3c, !PT ;  /* 0x000000050f037c12 */ /* 0x004fc8000f8e3cff */
[----:B------:R-:W-:Y:S01]  /*6850*/  SHF.L.U32 R3, R3, 0x1f, RZ ;  /* 0x0000001f03037819 */ /* 0x000fe200000006ff */
[----:B------:R-:W-:-:S07]  /*6860*/  IMAD.U32 R0, RZ, RZ, UR4 ;  /* 0x00000004ff007e24 */ /* 0x000fce000f8e00ff */
.L_x_127:
[----:B--2---:R2:W3:Y:S02]  /*6870*/  SYNCS.PHASECHK.TRANS64.TRYWAIT P0, [R0+URZ], R3 ;  /* 0x00000003000075a7 */ /* 0x0044e400080011ff */
[----:B---3--:R-:W-:Y:S05]  /*6880*/  @!P0 NANOSLEEP.SYNCS 0x989680 ;  /* 0x009896800000895d */ /* 0x008fea0003900000 */
[----:B------:R-:W3:Y:S02]  /*6890*/  @!P0 SYNCS.PHASECHK.TRANS64 P0, [R0+URZ], R3 ;  /* 0x00000003000085a7 */ /* 0x000ee400080010ff */
[----:B-1-3--:R-:W-:Y:S05]  /*68a0*/  @P0 EXIT ;  /* 0x000000000000094d */ /* 0x00afea0003800000 */
[----:B------:R-:W-:Y:S05]  /*68b0*/  BRA `(.L_x_127) ;  /* 0xfffffffc00ec7947 */ /* 0x000fea000383ffff */
.L_x_115:
[----:B------:R-:W-:-:S06]  /*68c0*/  UISETP.GE.AND UP0, UPT, UR13, 0x4, UPT ;  /* 0x000000040d00788c */ /* 0x000fcc000bf06270 */
[----:B------:R-:W-:-:S13]  /*68d0*/  PLOP3.LUT P0, PT, PT, PT, UP0, 0x80, 0x8 ;  /* 0x000000000008781c */ /* 0x000fda0003f0f008 */
[----:B------:R-:W-:Y:S05]  /*68e0*/  @!P0 EXIT ;  /* 0x000000000000894d */ /* 0x000fea0003800000 */
[----:B------:R-:W1:Y:S08]  /*68f0*/  S2UR UR4, SR_CgaCtaId ;  /* 0x00000000000479c3 */ /* 0x000e700000008800 */
[----:B------:R-:W-:Y:S01]  /*6900*/  BAR.SYNC.DEFER_BLOCKING 0x6, 0xa0 ;  /* 0x0182800000007b1d */ /* 0x000fe20000010000 */
[C---:B------:R-:W-:Y:S01]  /*6910*/  IMAD.SHL.U32 R3, R69.reuse, 0x10, RZ ;  /* 0x0000001045037824 */ /* 0x040fe200078e00ff */
[C---:B------:R-:W-:Y:S01]  /*6920*/  LOP3.LUT R75, R69.reuse, 0x60, RZ, 0xc0, !PT ;  /* 0x00000060454b7812 */ /* 0x040fe200078ec0ff */
[C---:B------:R-:W-:Y:S01]  /*6930*/  IMAD.SHL.U32 R4, R64.reuse, 0x200000, RZ ;  /* 0x0020000040047824 */ /* 0x040fe200078e00ff */
[----:B------:R-:W-:Y:S01]  /*6940*/  LOP3.LUT R70, R69, 0x2, RZ, 0xc0, !PT ;  /* 0x0000000245467812 */ /* 0x000fe200078ec0ff */
[----:B------:R-:W-:Y:S01]  /*6950*/  IMAD.SHL.U32 R5, R64, 0x200, RZ ;  /* 0x0000020040057824 */ /* 0x000fe200078e00ff */
[----:B------:R-:W-:-:S02]  /*6960*/  UMOV UR49, 0x400 ;  /* 0x0000040000317882 */ /* 0x000fc40000000000 */
[----:B------:R-:W2:Y:S01]  /*6970*/  LDC.64 R62, c[0x0][0x8b0] ;  /* 0x00022c00ff3e7b82 */ /* 0x000ea20000000a00 */
[----:B------:R-:W-:Y:S01]  /*6980*/  LOP3.LUT R74, R3, 0x590, RZ, 0xc0, !PT ;  /* 0x00000590034a7812 */ /* 0x000fe200078ec0ff */
[----:B------:R-:W-:Y:S01]  /*6990*/  IMAD.SHL.U32 R2, R69, 0x2, RZ ;  /* 0x0000000245027824 */ /* 0x000fe200078e00ff */
[----:B------:R-:W-:Y:S01]  /*69a0*/  LOP3.LUT R3, R3, 0x60, RZ, 0xc0, !PT ;  /* 0x0000006003037812 */ /* 0x000fe200078ec0ff */
[C---:B------:R-:W-:Y:S01]  /*69b0*/  IMAD.U32 R23, R69.reuse, 0x10000, RZ ;  /* 0x0001000045177824 */ /* 0x040fe200078e00ff */
[----:B------:R-:W-:Y:S01]  /*69c0*/  LOP3.LUT R4, R4, 0x200000, RZ, 0xc0, !PT ;  /* 0x0020000004047812 */ /* 0x000fe200078ec0ff */
[----:B------:R-:W-:Y:S01]  /*69d0*/  HFMA2 R72, -RZ, RZ, 0, 0 ;  /* 0x00000000ff487431 */ /* 0x000fe200000001ff */
[----:B------:R-:W-:Y:S01]  /*69e0*/  LOP3.LUT R69, R69, 0x4, RZ, 0xc0, !PT ;  /* 0x0000000445457812 */ /* 0x000fe200078ec0ff */
[----:B------:R-:W3:Y:S01]  /*69f0*/  LDC.64 R60, c[0x0][0x8a8] ;  /* 0x00022a00ff3c7b82 */ /* 0x000ee20000000a00 */
[----:B------:R-:W-:Y:S01]  /*6a00*/  LOP3.LUT R74, R74, 0x200, R5, 0xf8, !PT ;  /* 0x000002004a4a7812 */ /* 0x000fe200078ef805 */
[----:B------:R-:W-:Y:S01]  /*6a10*/  IMAD.MOV.U32 R22, RZ, RZ, RZ ;  /* 0x000000ffff167224 */ /* 0x000fe200078e00ff */
[----:B------:R-:W-:Y:S01]  /*6a20*/  LOP3.LUT R3, R3, 0xc, R2, 0xf8, !PT ;  /* 0x0000000c03037812 */ /* 0x000fe200078ef802 */
[----:B------:R-:W-:Y:S01]  /*6a30*/  IMAD.MOV.U32 R68, RZ, RZ, RZ ;  /* 0x000000ffff447224 */ /* 0x000fe200078e00ff */
[----:B------:R-:W-:Y:S01]  /*6a40*/  LOP3.LUT R23, R4, 0x400000, R23, 0xf8, !PT ;  /* 0x0040000004177812 */ /* 0x000fe200078ef817 */
[----:B------:R-:W-:Y:S01]  /*6a50*/  IMAD.MOV.U32 R71, RZ, RZ, RZ ;  /* 0x000000ffff477224 */ /* 0x000fe200078e00ff */
[----:B------:R-:W-:Y:S01]  /*6a60*/  IADD3 R73, PT, PT, -R69, 0x2, RZ ;  /* 0x0000000245497810 */ /* 0x000fe20007ffe1ff */
[----:B-1----:R-:W-:Y:S01]  /*6a70*/  ULEA UR49, UR4, UR49, 0x18 ;  /* 0x0000003104317291 */ /* 0x002fe2000f8ec0ff */
[----:B------:R-:W-:Y:S01]  /*6a80*/  LOP3.LUT R74, R74, R3, RZ, 0xfc, !PT ;  /* 0x000000034a4a7212 */ /* 0x000fe200078efcff */
[----:B------:R-:W1:Y:S01]  /*6a90*/  LDCU.64 UR4, c[0x0][0x890] ;  /* 0x00011200ff0477ac */ /* 0x000e620008000a00 */
[----:B------:R-:W-:-:S02]  /*6aa0*/  IMAD.MOV R70, RZ, RZ, -R70 ;  /* 0x000000ffff467224 */ /* 0x000fc400078e0a46 */
[----:B------:R-:W-:Y:S01]  /*6ab0*/  IMAD.MOV R69, RZ, RZ, -R69 ;  /* 0x000000ffff457224 */ /* 0x000fe200078e0a45 */
[----:B------:R-:W4:Y:S01]  /*6ac0*/  LDCU UR60, c[0x0][0x370] ;  /* 0x00006e00ff3c77ac */ /* 0x000f220008000800 */
[----:B------:R-:W-:Y:S02]  /*6ad0*/  IMAD.SHL.U32 R73, R73, 0x10, RZ ;  /* 0x0000001049497824 */ /* 0x000fe400078e00ff */
[----:B------:R-:W4:Y:S01]  /*6ae0*/  LDS R0, [UR49+0x300] ;  /* 0x00030031ff007984 */ /* 0x000f220008000800 */
[----:B------:R-:W-:Y:S01]  /*6af0*/  UMOV UR52, 0x1 ;  /* 0x0000000100347882 */ /* 0x000fe20000000000 */
[----:B------:R-:W2:Y:S01]  /*6b00*/  LDCU UR43, c[0x0][0xb0c] ;  /* 0x00016180ff2b77ac */ /* 0x000ea20008000800 */
[----:B------:R-:W2:Y:S01]  /*6b10*/  LDCU UR39, c[0x0][0xb30] ;  /* 0x00016600ff2777ac */ /* 0x000ea20008000800 */
[----:B------:R-:W2:Y:S01]  /*6b20*/  LDCU.64 UR54, c[0x0][0x888] ;  /* 0x00011100ff3677ac */ /* 0x000ea20008000a00 */
[----:B-1----:R-:W-:Y:S02]  /*6b30*/  IMAD.U32 R77, RZ, RZ, UR4 ;  /* 0x00000004ff4d7e24 */ /* 0x002fe4000f8e00ff */
[----:B------:R-:W-:Y:S01]  /*6b40*/  IMAD.U32 R76, RZ, RZ, UR5 ;  /* 0x00000005ff4c7e24 */ /* 0x000fe2000f8e00ff */
[----:B------:R-:W-:Y:S01]  /*6b50*/  UIADD3 UR4, UPT, UPT, UR49, 0x400, URZ ;  /* 0x0000040031047890 */ /* 0x000fe2000fffe0ff */
[----:B------:R-:W1:Y:S05]  /*6b60*/  LDCU.64 UR40, c[0x0][0xb28] ;  /* 0x00016500ff2877ac */ /* 0x000e6a0008000a00 */
[----:B------:R-:W-:Y:S01]  /*6b70*/  LEA R74, R74, UR4, 0x2 ;  /* 0x000000044a4a7c11 */ /* 0x000fe2000f8e10ff */
[----:B------:R-:W1:Y:S01]  /*6b80*/  LDCU.128 UR56, c[0x0][0xb10] ;  /* 0x00016200ff3877ac */ /* 0x000e620008000c00 */
[----:B------:R-:W1:Y:S01]  /*6b90*/  LDCU UR53, c[0x0][0x374] ;  /* 0x00006e80ff3577ac */ /* 0x000e620008000800 */
[----:B------:R-:W-:Y:S01]  /*6ba0*/  UMOV UR48, URZ ;  /* 0x000000ff00307c82 */ /* 0x000fe20008000000 */
[----:B------:R-:W-:Y:S01]  /*6bb0*/  UMOV UR51, URZ ;  /* 0x000000ff00337c82 */ /* 0x000fe20008000000 */
[----:B------:R-:W-:Y:S01]  /*6bc0*/  UMOV UR50, URZ ;  /* 0x000000ff00327c82 */ /* 0x000fe20008000000 */
[----:B----4-:R-:W-:-:S02]  /*6bd0*/  IADD3 R23, PT, PT, R0, R23, RZ ;  /* 0x0000001700177210 */ /* 0x010fc40007ffe0ff */
[----:B-123--:R-:W-:-:S07]  /*6be0*/  MOV R0, UR4 ;  /* 0x0000000400007c02 */ /* 0x00efce0008000f00 */
.L_x_158:
[C---:B------:R-:W-:Y:S02]  /*6bf0*/  LEA R3, R68.reuse, UR49, 0x3 ;  /* 0x0000003144037c11 */ /* 0x040fe4000f8e18ff */
[----:B------:R-:W-:Y:S02]  /*6c00*/  SHF.L.U32 R0, R71, 0x1f, RZ ;  /* 0x0000001f47007819 */ /* 0x000fe400000006ff */
[----:B------:R-:W-:Y:S02]  /*6c10*/  LEA R5, R68, UR49, 0x4 ;  /* 0x0000003144057c11 */ /* 0x000fe4000f8e20ff */
[----:B------:R-:W1:Y:S02]  /*6c20*/  SYNCS.PHASECHK.TRANS64.TRYWAIT P0, [R3+URZ+0x250], R0 ;  /* 0x00025000030075a7 */ /* 0x000e6400080011ff */
[----:B-123--:R-:W-:Y:S05]  /*6c30*/  @!P0 BRA `(.L_x_128) ;  /* 0x0000003400ac8947 */ /* 0x00efea0003800000 */
.L_x_261:
[----:B------:R-:W2:Y:S01]  /*6c40*/  LDS.128 R4, [R5+0x2e0] ;  /* 0x0002e00005047984 */ /* 0x000ea20000000c00 */
[----:B------:R-:W-:Y:S01]  /*6c50*/  UISETP.GE.AND UP0, UPT, UR42, 0x1, UPT ;  /* 0x000000012a00788c */ /* 0x000fe2000bf06270 */
[----:B------:R-:W-:Y:S01]  /*6c60*/  @!PT LDS RZ, [RZ] ;  /* 0x00000000fffff984 */ /* 0x000fe20000000800 */
[----:B------:R-:W-:Y:S01]  /*6c70*/  @!PT LDS RZ, [RZ] ;  /* 0x00000000fffff984 */ /* 0x000fe20000000800 */
[----:B------:R-:W-:Y:S01]  /*6c80*/  @!PT LDS RZ, [RZ] ;  /* 0x00000000fffff984 */ /* 0x000fe20000000800 */
[----:B------:R-:W-:Y:S01]  /*6c90*/  @!PT LDS RZ, [RZ] ;  /* 0x00000000fffff984 */ /* 0x000fe20000000800 */
[----:B------:R3:W-:Y:S06]  /*6ca0*/  MEMBAR.ALL.CTA ;  /* 0x0000000000007992 */ /* 0x0007ec0000008000 */
[----:B---3--:R-:W3:Y:S01]  /*6cb0*/  FENCE.VIEW.ASYNC.S ;  /* 0x00000000000073c6 */ /* 0x008ee20000000000 */
[----:B--2---:R-:W-:Y:S11]  /*6cc0*/  LOP3.LUT P0, RZ, R6, 0x1, RZ, 0xc0, !PT ;  /* 0x0000000106ff7812 */ /* 0x004ff6000780c0ff */
[----:B------:R-:W-:Y:S02]  /*6cd0*/  @!UPT UIADD3 URZ, UPT, UPT, URZ, URZ, URZ ;  /* 0x000000fffffff290 */ /* 0x000fe4000fffe0ff */
[----:B---3--:R-:W-:Y:S01]  /*6ce0*/  VOTEU.ANY UP1, P0 ;  /* 0x0000000000ff7886 */ /* 0x008fe20000020100 */
[----:B------:R-:W-:Y:S01]  /*6cf0*/  PLOP3.LUT P0, PT, PT, PT, UP1, 0x80, 0x8 ;  /* 0x000000000008781c */ /* 0x000fe20003f0f018 */
[----:B------:R-:W-:Y:S11]  /*6d00*/  UP2UR UR62, UPR, URZ, 0x2 ;  /* 0x00000002ff3e7883 */ /* 0x000ff60008000000 */
[----:B------:R-:W-:Y:S01]  /*6d10*/  @!UPT UIADD3 URZ, UPT, UPT, URZ, URZ, URZ ;  /* 0x000000fffffff290 */ /* 0x000fe2000fffe0ff */
[----:B-1----:R-:W-:Y:S02]  /*6d20*/  @P0 SHF.R.U32.HI R0, RZ, 0x10, R5 ;  /* 0x00000010ff000819 */ /* 0x002fe40000011605 */
        /* <DEDUP_REMOVED lines=12> */
[----:B------:R-:W2:Y:S01]  /*6df0*/  LDCU UR12, c[0x0][0xb20] ;  /* 0x00016400ff0c77ac */ /* 0x000ea20008000800 */
[----:B------:R-:W-:Y:S02]  /*6e00*/  UIMAD.WIDE.U32 UR4, UR53, UR59, URZ ;  /* 0x0000003b350472a5 */ /* 0x000fe4000f8e00ff */
[----:B------:R-:W-:Y:S02]  /*6e10*/  UIMAD.WIDE.U32 UR6, UR60, UR56, URZ ;  /* 0x000000383c0672a5 */ /* 0x000fe4000f8e00ff */
[----:B------:R-:W-:Y:S02]  /*6e20*/  UISETP.NE.AND UP0, UPT, UR58, 0x1, UPT ;  /* 0x000000013a00788c */ /* 0x000fe4000bf05270 */
[----:B------:R-:W-:Y:S02]  /*6e30*/  UIMAD.WIDE.U32 UR8, UR37, UR59, URZ ;  /* 0x0000003b250872a5 */ /* 0x000fe4000f8e00ff */
[----:B------:R-:W-:Y:S02]  /*6e40*/  UIMAD.WIDE.U32 UR10, UR38, UR56, URZ ;  /* 0x00000038260a72a5 */ /* 0x000fe4000f8e00ff */
[----:B------:R-:W-:Y:S02]  /*6e50*/  UISETP.NE.AND UP1, UPT, UR43, 0x1, UPT ;  /* 0x000000012b00788c */ /* 0x000fe4000bf25270 */
[----:B------:R-:W-:Y:S01]  /*6e60*/  UISETP.NE.AND UP2, UPT, UR42, 0x1, UPT ;  /* 0x000000012a00788c */ /* 0x000fe2000bf45270 */
[----:B------:R-:W-:Y:S02]  /*6e70*/  UMOV UR4, UR5 ;  /* 0x0000000500047c82 */ /* 0x000fe40008000000 */
[----:B--2---:R-:W-:Y:S03]  /*6e80*/  USHF.R.U32.HI UR5, URZ, UR12, UR4 ;  /* 0x0000000cff057299 */ /* 0x004fe60008011604 */
[----:B------:R-:W-:Y:S02]  /*6e90*/  UMOV UR4, UR7 ;  /* 0x0000000700047c82 */ /* 0x000fe40008000000 */
[----:B------:R-:W-:Y:S02]  /*6ea0*/  USHF.R.U32.HI UR7, URZ, UR57, UR4 ;  /* 0x00000039ff077299 */ /* 0x000fe40008011604 */
[----:B------:R-:W-:Y:S02]  /*6eb0*/  USEL UR4, UR53, UR5, !UP0 ;  /* 0x0000000535047287 */ /* 0x000fe4000c000000 */
[----:B------:R-:W-:Y:S01]  /*6ec0*/  USEL UR7, UR60, UR7, !UP1 ;  /* 0x000000073c077287 */ /* 0x000fe2000c800000 */
[----:B------:R-:W-:Y:S01]  /*6ed0*/  UMOV UR5, UR9 ;  /* 0x0000000900057c82 */ /* 0x000fe20008000000 */
[----:B------:R-:W-:Y:S02]  /*6ee0*/  UIMAD.WIDE.U32 UR8, UR4, UR40, URZ ;  /* 0x00000028040872a5 */ /* 0x000fe4000f8e00ff */
[----:B------:R-:W-:Y:S03]  /*6ef0*/  USHF.R.U32.HI UR6, URZ, UR12, UR5 ;  /* 0x0000000cff067299 */ /* 0x000fe60008011605 */
[----:B------:R-:W-:Y:S01]  /*6f00*/  UMOV UR5, UR11 ;  /* 0x0000000b00057c82 */ /* 0x000fe20008000000 */
[----:B------:R-:W-:Y:S02]  /*6f10*/  UIMAD.WIDE.U32 UR10, UR7, UR40, URZ ;  /* 0x00000028070a72a5 */ /* 0x000fe4000f8e00ff */
[----:B------:R-:W-:Y:S02]  /*6f20*/  USHF.R.U32.HI UR12, URZ, UR57, UR5 ;  /* 0x00000039ff0c7299 */ /* 0x000fe40008011605 */
[----:B------:R-:W-:Y:S01]  /*6f30*/  USEL UR6, UR37, UR6, !UP0 ;  /* 0x0000000625067287 */ /* 0x000fe2000c000000 */
[----:B------:R-:W-:Y:S02]  /*6f40*/  UMOV UR5, UR9 ;  /* 0x0000000900057c82 */ /* 0x000fe40008000000 */
[----:B------:R-:W-:Y:S01]  /*6f50*/  UMOV UR10, UR11 ;  /* 0x0000000b000a7c82 */ /* 0x000fe20008000000 */
[----:B------:R-:W-:Y:S02]  /*6f60*/  @UP2 USHF.R.U32.HI UR4, URZ, UR41, UR5 ;  /* 0x00000029ff042299 */ /* 0x000fe40008011605 */
[----:B------:R-:W-:Y:S02]  /*6f70*/  @UP2 USHF.R.U32.HI UR7, URZ, UR41, UR10 ;  /* 0x00000029ff072299 */ /* 0x000fe4000801160a */
[----:B------:R-:W-:Y:S02]  /*6f80*/  UIMAD UR4, UR42, UR4, URZ ;  /* 0x000000042a0472a4 */ /* 0x000fe4000f8e02ff */
[----:B------:R-:W-:Y:S02]  /*6f90*/  UIMAD.WIDE.U32 UR10, UR6, UR40, URZ ;  /* 0x00000028060a72a5 */ /* 0x000fe4000f8e00ff */
[----:B------:R-:W-:Y:S02]  /*6fa0*/  USEL UR5, UR38, UR12, !UP1 ;  /* 0x0000000c26057287 */ /* 0x000fe4000c800000 */
[----:B------:R-:W-:Y:S02]  /*6fb0*/  UIMAD UR8, UR42, UR7, URZ ;  /* 0x000000072a0872a4 */ /* 0x000fe4000f8e02ff */
[----:B------:R-:W-:Y:S03]  /*6fc0*/  UISETP.GE.AND UP0, UPT, UR6, UR4, UPT ;  /* 0x000000040600728c */ /* 0x000fe6000bf06270 */
[----:B------:R-:W-:Y:S01]  /*6fd0*/  UMOV UR4, UR11 ;  /* 0x0000000b00047c82 */ /* 0x000fe20008000000 */
[----:B------:R-:W-:Y:S02]  /*6fe0*/  UISETP.GE.OR UP0, UPT, UR5, UR8, UP0 ;  /* 0x000000080500728c */ /* 0x000fe40008706670 */
[----:B------:R-:W-:Y:S02]  /*6ff0*/  USHF.R.U32.HI UR4, URZ, UR41, UR4 ;  /* 0x00000029ff047299 */ /* 0x000fe40008011604 */
[----:B------:R-:W-:Y:S02]  /*7000*/  UIMAD.WIDE.U32 UR8, UR5, UR40, URZ ;  /* 0x00000028050872a5 */ /* 0x000fe4000f8e00ff */
[----:B------:R-:W-:Y:S02]  /*7010*/  USEL UR11, UR6, UR4, !UP2 ;  /* 0x00000004060b7287 */ /* 0x000fe4000d000000 */
[----:B------:R-:W-:Y:S02]  /*7020*/  UIADD3 UR8, UPT, UPT, -UR5, URZ, URZ ;  /* 0x000000ff05087290 */ /* 0x000fe4000fffe1ff */
[----:B------:R-:W-:Y:S01]  /*7030*/  UIADD3 UR10, UPT, UPT, -UR11, URZ, URZ ;  /* 0x000000ff0b0a7290 */ /* 0x000fe2000fffe1ff */
[----:B------:R-:W-:Y:S01]  /*7040*/  @!UP0 UMOV UR4, UR9 ;  /* 0x0000000900048c82 */ /* 0x000fe20008000000 */
[----:B------:R-:W-:Y:S02]  /*7050*/  UIADD3 UR9, UPT, UPT, -UR6, URZ, URZ ;  /* 0x000000ff06097290 */ /* 0x000fe4000fffe1ff */
[----:B------:R-:W-:Y:S02]  /*7060*/  @!UP0 USHF.R.U32.HI UR4, URZ, UR41, UR4 ;  /* 0x00000029ff048299 */ /* 0x000fe40008011604 */
[----:B------:R-:W-:Y:S02]  /*7070*/  UIMAD UR10, UR42, UR10, UR6 ;  /* 0x0000000a2a0a72a4 */ /* 0x000fe4000f8e0206 */
[----:B------:R-:W-:Y:S04]  /*7080*/  @!UP0 USEL UR4, UR5, UR4, !UP2 ;  /* 0x0000000405048287 */ /* 0x000fe8000d000000 */
[----:B------:R-:W-:Y:S02]  /*7090*/  @!UP0 UIMAD UR10, UR7, UR10, UR4 ;  /* 0x0000000a070a82a4 */ /* 0x000fe4000f8e0204 */
[----:B------:R-:W-:Y:S02]  /*70a0*/  @!UP0 UIADD3 UR11, UPT, UPT, UR11, -UR4, URZ ;  /* 0x800000040b0b8290 */ /* 0x000fe4000fffe0ff */
[----:B------:R-:W-:Y:S02]  /*70b0*/  UIMAD UR7, UR43, UR8, UR38 ;  /* 0x000000082b0772a4 */ /* 0x000fe4000f8e0226 */
[----:B------:R-:W-:Y:S02]  /*70c0*/  @!UP0 UIMAD UR6, UR11, UR42, UR5 ;  /* 0x0000002a0b0682a4 */ /* 0x000fe4000f8e0205 */
[----:B------:R-:W-:Y:S01]  /*70d0*/  UIMAD UR4, UR58, UR9, UR37 ;  /* 0x000000093a0472a4 */ /* 0x000fe2000f8e0225 */
[----:B------:R-:W-:Y:S02]  /*70e0*/  @!UP0 UMOV UR5, UR10 ;  /* 0x0000000a00058c82 */ /* 0x000fe40008000000 */
[----:B------:R-:W-:Y:S02]  /*70f0*/  UIMAD UR38, UR5, UR43, UR7 ;  /* 0x0000002b052672a4 */ /* 0x000fe4000f8e0207 */
[----:B------:R-:W-:Y:S11]  /*7100*/  UIMAD UR37, UR6, UR58, UR4 ;  /* 0x0000003a062572a4 */ /* 0x000ff6000f8e0204 */
[----:B------:R-:W-:Y:S01]  /*7110*/  @!UPT UIADD3 URZ, UPT, UPT, URZ, URZ, URZ ;  /* 0x000000fffffff290 */ /* 0x000fe2000fffe0ff */
.L_x_129:
[----:B------:R-:W-:Y:S01]  /*7120*/  UISETP.NE.AND UP0, UPT, UR39, 0x1, UPT ;  /* 0x000000012700788c */ /* 0x000fe2000bf05270 */
[----:B------:R-:W-:Y:S01]  /*7130*/  IADD3 R68, PT, PT, R68, 0x1, RZ ;  /* 0x0000000144447810 */ /* 0x000fe20007ffe0ff */
[----:B------:R-:W-:Y:S02]  /*7140*/  UIADD3 UR11, UPT, UPT, UR49, 0x400, URZ ;  /* 0x00000400310b7890 */ /* 0x000fe4000fffe0ff */
[----:B------:R-:W-:Y:S02]  /*7150*/  USHF.L.U32 UR46, UR20, 0x6, URZ ;  /* 0x00000006142e7899 */ /* 0x000fe400080006ff */
[----:B------:R-:W-:Y:S05]  /*7160*/  USHF.L.U32 UR45, UR25, 0x6, URZ ;  /* 0x00000006192d7899 */ /* 0x000fea00080006ff */
[----:B------:R-:W2:Y:S01]  /*7170*/  @!UP0 LDCU.128 UR12, c[0x0][0xb10] ;  /* 0x00016200ff0c87ac */ /* 0x000ea20008000c00 */
[----:B------:R-:W3:Y:S01]  /*7180*/  @!UP0 LDCU UR5, c[0x0][0xb0c] ;  /* 0x00016180ff0587ac */ /* 0x000ee20008000800 */
[----:B------:R-:W4:Y:S01]  /*7190*/  @!UP0 LDCU UR10, c[0x0][0xb20] ;  /* 0x00016400ff0a87ac */ /* 0x000f220008000800 */
[----:B--2---:R-:W-:Y:S02]  /*71a0*/  UIMAD.WIDE.U32 UR8, UR38, UR12, URZ ;  /* 0x0000000c260872a5 */ /* 0x004fe4000f8e00ff */
[----:B------:R-:W-:Y:S02]  /*71b0*/  UIMAD.WIDE.U32 UR6, UR37, UR15, URZ ;  /* 0x0000000f250672a5 */ /* 0x000fe4000f8e00ff */
[----:B------:R-:W-:Y:S03]  /*71c0*/  @!UP0 UISETP.NE.AND UP1, UPT, UR14, 0x1, UPT ;  /* 0x000000010e00888c */ /* 0x000fe6000bf25270 */
[----:B------:R-:W-:Y:S01]  /*71d0*/  @!UP0 UMOV UR4, UR9 ;  /* 0x0000000900048c82 */ /* 0x000fe20008000000 */
[----:B---3--:R-:W-:Y:S02]  /*71e0*/  @!UP0 UISETP.NE.AND UP2, UPT, UR5, 0x1, UPT ;  /* 0x000000010500888c */ /* 0x008fe4000bf45270 */
[----:B------:R-:W-:Y:S01]  /*71f0*/  @!UP0 USHF.R.U32.HI UR4, URZ, UR13, UR4 ;  /* 0x0000000dff048299 */ /* 0x000fe20008011604 */
[----:B------:R-:W-:Y:S02]  /*7200*/  @!UP0 UMOV UR6, UR7 ;  /* 0x0000000700068c82 */ /* 0x000fe40008000000 */
[----:B----4-:R-:W-:Y:S02]  /*7210*/  @!UP0 USHF.R.U32.HI UR6, URZ, UR10, UR6 ;  /* 0x0000000aff068299 */ /* 0x010fe40008011606 */
[----:B------:R-:W-:Y:S02]  /*7220*/  @!UP0 USEL UR7, UR38, UR4, !UP2 ;  /* 0x0000000426078287 */ /* 0x000fe4000d000000 */
[----:B------:R-:W-:Y:S04]  /*7230*/  @!UP0 USEL UR6, UR37, UR6, !UP1 ;  /* 0x0000000625068287 */ /* 0x000fe8000c800000 */
[----:B------:R-:W-:Y:S02]  /*7240*/  @!UP0 UIADD3 UR4, UPT, UPT, -UR7, UR6, URZ ;  /* 0x0000000607048290 */ /* 0x000fe4000fffe1ff */
[----:B------:R-:W-:Y:S02]  /*7250*/  @!UP0 UIADD3 UR6, UPT, UPT, UR7, -UR6, URZ ;  /* 0x8000000607068290 */ /* 0x000fe4000fffe0ff */
[----:B------:R-:W-:Y:S02]  /*7260*/  @!UP0 UIMAD UR38, UR4, UR5, UR38 ;  /* 0x00000005042682a4 */ /* 0x000fe4000f8e0226 */
[----:B------:R-:W-:Y:S02]  /*7270*/  @!UP0 UIMAD UR37, UR6, UR14, UR37 ;  /* 0x0000000e062582a4 */ /* 0x000fe4000f8e0225 */
[----:B------:R-:W-:Y:S09]  /*7280*/  ULOP3.LUT UP0, URZ, UR11, 0x1b0, URZ, 0xc0, !UPT ;  /* 0x000001b00bff7892 */ /* 0x000ff2000f80c0ff */
[----:B------:R-:W-:Y:S05]  /*7290*/  BRA.U !UP0, `(.L_x_130) ;  /* 0x00000001087c7547 */ /* 0x000fea000b800000 */
[----:B------:R-:W2:Y:S01]  /*72a0*/  LDCU.64 UR8, c[0x4][0x80] ;  /* 0x01001000ff0877ac */ /* 0x000ea20008000a00 */
[----:B------:R-:W-:Y:S01]  /*72b0*/  MOV R2, 0x0 ;  /* 0x0000000000027802 */ /* 0x000fe20000000f00 */
[----:B------:R-:W-:Y:S02]  /*72c0*/  HFMA2 R12, -RZ, RZ, 0, 5.9604644775390625e-08 ;  /* 0x00000001ff0c7431 */ /* 0x000fe400000001ff */
[----:B------:R-:W-:Y:S01]  /*72d0*/  IMAD.MOV.U32 R8, RZ, RZ, 0x70 ;  /* 0x00000070ff087424 */ /* 0x000fe200078e00ff */
[----:B------:R3:W4:Y:S01]  /*72e0*/  LDC.64 R14, c[0x4][R2] ;  /* 0x01000000020e7b82 */ /* 0x0007220000000a00 */
[----:B------:R-:W1:Y:S01]  /*72f0*/  LDCU.64 UR6, c[0x4][0x88] ;  /* 0x01001100ff0677ac */ /* 0x000e620008000a00 */
[----:B------:R-:W-:Y:S01]  /*7300*/  IMAD.MOV.U32 R13, RZ, RZ, RZ ;  /* 0x000000ffff0d7224 */ /* 0x000fe200078e00ff */
[----:B------:R-:W1:Y:S01]  /*7310*/  LDCU.64 UR4, c[0x4][0x8] ;  /* 0x01000100ff0477ac */ /* 0x000e620008000a00 */
[----:B--2---:R-:W-:Y:S01]  /*7320*/  MOV R5, UR9 ;  /* 0x0000000900057c02 */ /* 0x004fe20008000f00 */
[----:B------:R-:W-:Y:S01]  /*7330*/  IMAD.U32 R4, RZ, RZ, UR8 ;  /* 0x00000008ff047e24 */ /* 0x000fe2000f8e00ff */
[----:B-1----:R-:W-:Y:S01]  /*7340*/  MOV R7, UR7 ;  /* 0x0000000700077c02 */ /* 0x002fe20008000f00 */
[----:B------:R-:W-:Y:S01]  /*7350*/  IMAD.U32 R6, RZ, RZ, UR6 ;  /* 0x00000006ff067e24 */ /* 0x000fe2000f8e00ff */
[----:B------:R-:W-:Y:S01]  /*7360*/  MOV R11, UR5 ;  /* 0x00000005000b7c02 */ /* 0x000fe20008000f00 */
[----:B------:R-:W-:Y:S02]  /*7370*/  IMAD.U32 R10, RZ, RZ, UR4 ;  /* 0x00000004ff0a7e24 */ /* 0x000fe4000f8e00ff */
[----:B------:R-:W-:Y:S07]  /*7380*/  LEPC R20, `(.L_x_131) ;  /* 0x000000001014794e */ /* 0x000fee0000000000 */
[----:B---345:R-:W-:Y:S05]  /*7390*/  CALL.ABS.NOINC R14 ;  /* 0x000000000e007343 */ /* 0x038fea0003c00000 */
.L_x_131:
[----:B------:R-:W1:Y:S01]  /*73a0*/  LDCU.64 UR8, c[0x4][0x80] ;  /* 0x01001000ff0877ac */ /* 0x000e620008000a00 */
[----:B------:R-:W2:Y:S01]  /*73b0*/  LDC.64 R2, c[0x4][R2] ;  /* 0x0100000002027b82 */ /* 0x000ea20000000a00 */
[----:B------:R-:W-:Y:S02]  /*73c0*/  HFMA2 R12, -RZ, RZ, 0, 5.9604644775390625e-08 ;  /* 0x00000001ff0c7431 */ /* 0x000fe400000001ff */
[----:B------:R-:W-:Y:S02]  /*73d0*/  IMAD.MOV.U32 R8, RZ, RZ, 0x70 ;  /* 0x00000070ff087424 */ /* 0x000fe400078e00ff */
[----:B------:R-:W-:Y:S01]  /*73e0*/  IMAD.MOV.U32 R13, RZ, RZ, RZ ;  /* 0x000000ffff0d7224 */ /* 0x000fe200078e00ff */
[----:B------:R-:W3:Y:S01]  /*73f0*/  LDCU.64 UR6, c[0x4][0x88] ;  /* 0x01001100ff0677ac */ /* 0x000ee20008000a00 */
[----:B------:R-:W4:Y:S01]  /*7400*/  LDCU.64 UR4, c[0x4][0x8] ;  /* 0x01000100ff0477ac */ /* 0x000f220008000a00 */
[----:B-1----:R-:W-:Y:S02]  /*7410*/  MOV R4, UR8 ;  /* 0x0000000800047c02 */ /* 0x002fe40008000f00 */
[----:B------:R-:W-:Y:S02]  /*7420*/  MOV R5, UR9 ;  /* 0x0000000900057c02 */ /* 0x000fe40008000f00 */
[----:B---3--:R-:W-:Y:S01]  /*7430*/  MOV R7, UR7 ;  /* 0x0000000700077c02 */ /* 0x008fe20008000f00 */
[----:B------:R-:W-:Y:S01]  /*7440*/  IMAD.U32 R6, RZ, RZ, UR6 ;  /* 0x00000006ff067e24 */ /* 0x000fe2000f8e00ff */
[----:B----4-:R-:W-:Y:S01]  /*7450*/  MOV R11, UR5 ;  /* 0x00000005000b7c02 */ /* 0x010fe20008000f00 */
[----:B------:R-:W-:Y:S02]  /*7460*/  IMAD.U32 R10, RZ, RZ, UR4 ;  /* 0x00000004ff0a7e24 */ /* 0x000fe4000f8e00ff */
[----:B------:R-:W-:Y:S07]  /*7470*/  LEPC R20, `(.L_x_130) ;  /* 0x000000001014794e */ /* 0x000fee0000000000 */
[----:B--2---:R-:W-:Y:S05]  /*7480*/  CALL.ABS.NOINC R2 ;  /* 0x0000000002007343 */ /* 0x004fea0003c00000 */
.L_x_130:
[----:B------:R-:W-:Y:S02]  /*7490*/  R2UR UR6, R66 ;  /* 0x00000000420672ca */ /* 0x000fe400000e0000 */
[----:B------:R-:W-:Y:S02]  /*74a0*/  R2UR UR5, R77 ;  /* 0x000000004d0572ca */ /* 0x000fe400000e0000 */
[----:B------:R-:W-:Y:S02]  /*74b0*/  R2UR UR4, R76 ;  /* 0x000000004c0472ca */ /* 0x000fe400000e0000 */
[----:B------:R-:W-:Y:S02]  /*74c0*/  ISETP.NE.U32.AND P4, PT, R62, RZ, PT ;  /* 0x000000ff3e00720c */ /* 0x000fe40003f85070 */
[----:B------:R-:W-:Y:S02]  /*74d0*/  ISETP.NE.U32.AND P2, PT, RZ, UR54, PT ;  /* 0x00000036ff007c0c */ /* 0x000fe4000bf45070 */
[----:B------:R-:W-:Y:S02]  /*74e0*/  ISETP.NE.AND.EX P4, PT, R63, RZ, PT, P4 ;  /* 0x000000ff3f00720c */ /* 0x000fe40003f85340 */
[----:B------:R-:W-:Y:S01]  /*74f0*/  ISETP.NE.AND.EX P2, PT, RZ, UR55, PT, P2 ;  /* 0x00000037ff007c0c */ /* 0x000fe2000bf45320 */
[----:B------:R-:W-:Y:S02]  /*7500*/  UISETP.NE.AND UP2, UPT, UR6, URZ, UPT ;  /* 0x000000ff0600728c */ /* 0x000fe4000bf45270 */
[----:B------:R-:W-:Y:S04]  /*7510*/  UISETP.NE.U32.AND UP0, UPT, UR5, URZ, UPT ;  /* 0x000000ff0500728c */ /* 0x000fe8000bf05070 */
[----:B------:R-:W-:Y:S01]  /*7520*/  UISETP.NE.AND.EX UP1, UPT, UR4, URZ, UPT, UP0 ;  /* 0x000000ff0400728c */ /* 0x000fe2000bf25300 */
[----:B------:R-:W-:Y:S01]  /*7530*/  PLOP3.LUT P1, PT, PT, PT, UP2, 0x80, 0x8 ;  /* 0x000000000008781c */ /* 0x000fe20003f2f028 */
[----:B------:R-:W-:Y:S03]  /*7540*/  UPLOP3.LUT UP0, UPT, UPT, UPT, UPT, 0x40, 0x4 ;  /* 0x000000000004789c */ /* 0x000fe60003f0e870 */
[----:B------:R-:W-:Y:S06]  /*7550*/  @UP2 UPLOP3.LUT UP0, UPT, UPT, UPT, UP1, 0x80, 0x8 ;  /* 0x000000000008289c */ /* 0x000fec0003f0f010 */
[----:B------:R-:W-:Y:S01]  /*7560*/  PLOP3.LUT P0, PT, PT, PT, UP0, 0x80, 0x8 ;  /* 0x000000000008781c */ /* 0x000fe20003f0f008 */
[----:B------:R-:W-:Y:S01]  /*7570*/  @!UPT UIADD3 URZ, UPT, UPT, URZ, URZ, URZ ;  /* 0x000000fffffff290 */ /* 0x000fe2000fffe0ff */
[----:B------:R-:W-:Y:S11]  /*7580*/  BRA.U !UP1, `(.L_x_132) ;  /* 0x0000000109407547 */ /* 0x000ff6000b800000 */
[----:B------:R-:W-:Y:S01]  /*7590*/  UISETP.NE.U32.AND UP0, UPT, UR54, URZ, UPT ;  /* 0x000000ff3600728c */ /* 0x000fe2000bf05070 */
[----:B------:R-:W-:Y:S01]  /*75a0*/  R2UR UR6, R77 ;  /* 0x000000004d0672ca */ /* 0x000fe200000e0000 */
[----:B------:R-:W2:Y:S01]  /*75b0*/  LDCU.64 UR8, c[0x0][0x358] ;  /* 0x00006b00ff0877ac */ /* 0x000ea20008000a00 */
[----:B------:R-:W-:Y:S02]  /*75c0*/  HFMA2 R27, -RZ, RZ, 0, 5.9604644775390625e-08 ;  /* 0x00000001ff1b7431 */ /* 0x000fe400000001ff */
[----:B-1----:R-:W-:Y:S01]  /*75d0*/  IMAD.MOV.U32 R0, RZ, RZ, 0x1 ;  /* 0x00000001ff007424 */ /* 0x002fe200078e00ff */
[----:B------:R-:W-:Y:S06]  /*75e0*/  UISETP.NE.AND.EX UP0, UPT, UR55, URZ, UPT, UP0 ;  /* 0x000000ff3700728c */ /* 0x000fec000bf05300 */
[----:B------:R-:W-:Y:S05]  /*75f0*/  PLOP3.LUT P3, PT, PT, PT, UP0, 0x80, 0x8 ;  /* 0x000000000008781c */ /* 0x000fea0003f6f008 */
[----:B------:R-:W1:Y:S01]  /*7600*/  @UP0 LDCU.64 UR4, c[0x0][0x888] ;  /* 0x00011100ff0407ac */ /* 0x000e620008000a00 */
[----:B------:R-:W-:Y:S07]  /*7610*/  @UP0 UIMAD UR6, UR36, UR6, URZ ;  /* 0x00000006240602a4 */ /* 0x000fee000f8e02ff */
[----:B------:R-:W-:Y:S01]  /*7620*/  @!P3 PRMT R27, R0, 0x7610, R27 ;  /* 0x00007610001bb816 */ /* 0x000fe2000000001b */
[----:B-1----:R-:W-:Y:S06]  /*7630*/  @UP0 UIMAD.WIDE UR4, UR6, 0x4, UR4 ;  /* 0x00000004060408a5 */ /* 0x002fec000f8e0204 */
[----:B------:R-:W-:Y:S02]  /*7640*/  IMAD.U32 R2, RZ, RZ, UR4 ;  /* 0x00000004ff027e24 */ /* 0x000fe4000f8e00ff */
[----:B------:R-:W-:Y:S03]  /*7650*/  IMAD.U32 R3, RZ, RZ, UR5 ;  /* 0x00000005ff037e24 */ /* 0x000fe6000f8e00ff */
[----:B------:R-:W1:Y:S02]  /*7660*/  @!UP0 LDCU UR4, c[0x0][0x880] ;  /* 0x00011000ff0487ac */ /* 0x000e640008000800 */
[----:B--2--5:R2:W5:Y:S02]  /*7670*/  @P3 LDG.E R26, desc[UR8][R2.64] ;  /* 0x00000008021a3981 */ /* 0x024564000c1e1900 */
[----:B-12---:R-:W-:Y:S02]  /*7680*/  @!P3 MOV R26, UR4 ;  /* 0x00000004001abc02 */ /* 0x006fe40008000f00 */
.L_x_132:
[----:B------:R-:W-:Y:S05]  /*7690*/  @!P4 BRA `(.L_x_133) ;  /* 0x000000000024c947 */ /* 0x000fea0003800000 */
[----:B------:R-:W-:Y:S01]  /*76a0*/  ISETP.NE.U32.AND P3, PT, R60, RZ, PT ;  /* 0x000000ff3c00720c */ /* 0x000fe20003f65070 */
[----:B------:R-:W2:Y:S03]  /*76b0*/  LDCU.64 UR4, c[0x0][0x358] ;  /* 0x00006b00ff0477ac */ /* 0x000ea60008000a00 */
[----:B------:R-:W-:Y:S11]  /*76c0*/  ISETP.NE.AND.EX P3, PT, R61, RZ, PT, P3 ;  /* 0x000000ff3d00720c */ /* 0x000ff60003f65330 */
[----:B------:R-:W-:Y:S02]  /*76d0*/  @!UPT UIADD3 URZ, UPT, UPT, URZ, URZ, URZ ;  /* 0x000000fffffff290 */ /* 0x000fe4000fffe0ff */
[----:B------:R-:W3:Y:S01]  /*76e0*/  @P3 LDC.64 R2, c[0x0][0x8a8] ;  /* 0x00022a00ff023b82 */ /* 0x000ee20000000a00 */
[----:B-1----:R-:W-:Y:S04]  /*76f0*/  @P3 IMAD R0, R62, UR36, RZ ;  /* 0x000000243e003c24 */ /* 0x002fe8000f8e02ff */
[----:B---3--:R-:W-:Y:S05]  /*7700*/  @P3 IMAD.WIDE R2, R0, 0x4, R2 ;  /* 0x0000000400023825 */ /* 0x008fea00078e0202 */
[----:B--2--5:R2:W5:Y:S02]  /*7710*/  @P3 LDG.E R24, desc[UR4][R2.64] ;  /* 0x0000000402183981 */ /* 0x024564000c1e1900 */
[----:B--2---:R-:W3:Y:S02]  /*7720*/  @!P3 LDC R24, c[0x0][0x8a0] ;  /* 0x00022800ff18bb82 */ /* 0x004ee40000000800 */
.L_x_133:
[----:B-----5:R-:W-:Y:S01]  /*7730*/  FSETP.NEU.AND P3, PT, R26, RZ, PT ;  /* 0x000000ff1a00720b */ /* 0x020fe20003f6d000 */
[----:B------:R-:W-:Y:S01]  /*7740*/  ULOP3.LUT UR4, UR52, 0x1, URZ, 0x3c, !UPT ;  /* 0x0000000134047892 */ /* 0x000fe2000f8e3cff */
[----:B------:R-:W-:Y:S01]  /*7750*/  SEL R4, RZ, 0xffffffff, P2 ;  /* 0xffffffffff047807 */ /* 0x000fe20001000000 */
[----:B------:R-:W-:Y:S01]  /*7760*/  IMAD.U32 R87, RZ, RZ, UR48 ;  /* 0x00000030ff577e24 */ /* 0x000fe2000f8e00ff */
[----:B------:R-:W-:Y:S01]  /*7770*/  @P1 LOP3.LUT P2, RZ, R27, 0xff, RZ, 0xc0, !PT ;  /* 0x000000ff1bff1812 */ /* 0x000fe2000784c0ff */
[----:B------:R-:W-:Y:S01]  /*7780*/  IMAD.SHL.U32 R81, R70, 0x10, RZ ;  /* 0x0000001046517824 */ /* 0x000fe200078e00ff */
[----:B------:R-:W-:Y:S01]  /*7790*/  @P1 SEL R3, RZ, 0xffffffff, P3 ;  /* 0xffffffffff031807 */ /* 0x000fe20001800000 */
[----:B------:R-:W-:Y:S01]  /*77a0*/  IMAD.U32 R88, RZ, RZ, UR4 ;  /* 0x00000004ff587e24 */ /* 0x000fe2000f8e00ff */
[----:B------:R-:W-:Y:S01]  /*77b0*/  LEA R79, R22, UR49, 0x3 ;  /* 0x00000031164f7c11 */ /* 0x000fe2000f8e18ff */
[----:B------:R-:W-:Y:S01]  /*77c0*/  IMAD.SHL.U32 R87, R87, 0x2000, RZ ;  /* 0x0000200057577824 */ /* 0x000fe200078e00ff */
[----:B------:R-:W-:Y:S01]  /*77d0*/  @P0 SEL R3, R4, R3, !P2 ;  /* 0x0000000304030207 */ /* 0x000fe20005000000 */
[----:B------:R-:W-:Y:S01]  /*77e0*/  IMAD.SHL.U32 R80, R69, 0x10, RZ ;  /* 0x0000001045507824 */ /* 0x000fe200078e00ff */
[----:B------:R-:W-:Y:S01]  /*77f0*/  SHF.L.U32 R2, R72, 0x1f, RZ ;  /* 0x0000001f48027819 */ /* 0x000fe200000006ff */
[----:B------:R-:W-:Y:S01]  /*7800*/  IMAD.IADD R85, R74, 0x1, R87 ;  /* 0x000000014a557824 */ /* 0x000fe200078e0257 */
[----:B------:R-:W-:Y:S01]  /*7810*/  @P1 LOP3.LUT R3, R3, 0x1, RZ, 0xc0, !PT ;  /* 0x0000000103031812 */ /* 0x000fe200078ec0ff */
[----:B------:R-:W-:Y:S01]  /*7820*/  BSSY B1, `(.L_x_134) ;  /* 0x0000039000017945 */ /* 0x000fe20003800000 */
[----:B------:R-:W-:Y:S01]  /*7830*/  PLOP3.LUT P2, PT, PT, PT, UP1, 0x80, 0x8 ;  /* 0x000000000008781c */ /* 0x000fe20003f4f018 */
[----:B------:R-:W-:Y:S01]  /*7840*/  IMAD.IADD R84, R85, 0x1, R81 ;  /* 0x0000000155547824 */ /* 0x000fe200078e0251 */
[----:B------:R-:W-:Y:S01]  /*7850*/  ISETP.NE.U32.OR P5, PT, R3, 0x1, !P1 ;  /* 0x000000010300780c */ /* 0x000fe20004fa5470 */
[----:B------:R-:W-:Y:S01]  /*7860*/  IMAD.U32 R3, RZ, RZ, UR48 ;  /* 0x00000030ff037e24 */ /* 0x000fe2000f8e00ff */
[----:B------:R-:W-:Y:S01]  /*7870*/  LOP3.LUT P4, R67, R27, 0xff, RZ, 0xc0, !PT ;  /* 0x000000ff1b437812 */ /* 0x000fe2000788c0ff */
[----:B------:R-:W-:Y:S01]  /*7880*/  IMAD.MOV.U32 R86, RZ, RZ, 0x1 ;  /* 0x00000001ff567424 */ /* 0x000fe200078e00ff */
[----:B------:R-:W-:Y:S01]  /*7890*/  P2R R78, PR, RZ, 0x20 ;  /* 0x00000020ff4e7803 */ /* 0x000fe20000000000 */
[----:B------:R-:W-:Y:S01]  /*78a0*/  IMAD R25, R22, 0x20, R23 ;  /* 0x0000002016197824 */ /* 0x000fe200078e0217 */
[----:B-1----:R-:W-:Y:S01]  /*78b0*/  LEA R0, R3, UR49, 0x3 ;  /* 0x0000003103007c11 */ /* 0x002fe2000f8e18ff */
[----:B------:R-:W-:Y:S01]  /*78c0*/  IMAD.U32 R89, RZ, RZ, UR48 ;  /* 0x00000030ff597e24 */ /* 0x000fe2000f8e00ff */
[----:B------:R-:W-:Y:S02]  /*78d0*/  SEL R3, RZ, 0xffffffff, P3 ;  /* 0xffffffffff037807 */ /* 0x000fe40001800000 */
[----:B------:R-:W-:Y:S02]  /*78e0*/  CS2R R58, SRZ ;  /* 0x00000000003a7805 */ /* 0x000fe4000001ff00 */
[----:B------:R-:W-:Y:S02]  /*78f0*/  CS2R R56, SRZ ;  /* 0x0000000000387805 */ /* 0x000fe4000001ff00 */
[----:B------:R-:W-:Y:S02]  /*7900*/  CS2R R54, SRZ ;  /* 0x0000000000367805 */ /* 0x000fe4000001ff00 */
[----:B------:R-:W-:Y:S02]  /*7910*/  @P2 SEL R3, R4, R3, !P4 ;  /* 0x0000000304032207 */ /* 0x000fe40006000000 */
[----:B------:R-:W-:Y:S02]  /*7920*/  CS2R R52, SRZ ;  /* 0x0000000000347805 */ /* 0x000fe4000001ff00 */
[----:B------:R-:W-:Y:S02]  /*7930*/  @P5 SHF.L.U32 R5, R88, 0x1f, RZ ;  /* 0x0000001f58055819 */ /* 0x000fe400000006ff */
[----:B------:R-:W-:Y:S02]  /*7940*/  CS2R R50, SRZ ;  /* 0x0000000000327805 */ /* 0x000fe4000001ff00 */
[----:B------:R-:W-:Y:S02]  /*7950*/  LOP3.LUT R3, R3, 0x1, RZ, 0xc0, !PT ;  /* 0x0000000103037812 */ /* 0x000fe400078ec0ff */
[----:B------:R-:W-:Y:S01]  /*7960*/  CS2R R48, SRZ ;  /* 0x0000000000307805 */ /* 0x000fe2000001ff00 */
[----:B------:R-:W1:Y:S01]  /*7970*/  @P5 SYNCS.PHASECHK.TRANS64.TRYWAIT P1, [R0+URZ+0x210], R5 ;  /* 0x00021005000055a7 */ /* 0x000e6200080211ff */
[----:B------:R-:W-:Y:S02]  /*7980*/  CS2R R46, SRZ ;  /* 0x00000000002e7805 */ /* 0x000fe4000001ff00 */
[----:B------:R-:W-:Y:S02]  /*7990*/  ISETP.NE.U32.AND P2, PT, R3, 0x1, PT ;  /* 0x000000010300780c */ /* 0x000fe40003f45070 */
[----:B------:R-:W-:Y:S01]  /*79a0*/  CS2R R44, SRZ ;  /* 0x00000000002c7805 */ /* 0x000fe2000001ff00 */
[----:B------:R-:W-:Y:S01]  /*79b0*/  IMAD.IADD R83, R85, 0x1, R80 ;  /* 0x0000000155537824 */ /* 0x000fe200078e0250 */
[----:B------:R-:W-:Y:S01]  /*79c0*/  P2R R90, PR, RZ, 0x4 ;  /* 0x00000004ff5a7803 */ /* 0x000fe20000000000 */
[----:B------:R-:W-:Y:S01]  /*79d0*/  IMAD.IADD R82, R73, 0x1, R84 ;  /* 0x0000000149527824 */ /* 0x000fe200078e0254 */
[----:B------:R2:W4:Y:S01]  /*79e0*/  SYNCS.PHASECHK.TRANS64.TRYWAIT P0, [R79+URZ+0x270], R2 ;  /* 0x000270024f0075a7 */ /* 0x00052200080011ff */
[----:B-1----:R-:W-:Y:S01]  /*79f0*/  @P5 SEL R86, RZ, 0x1, !P1 ;  /* 0x00000001ff565807 */ /* 0x002fe20004800000 */
[----:B--2---:R-:W-:Y:S06]  /*7a00*/  @!P5 BRA `(.L_x_135) ;  /* 0x000000000068d947 */ /* 0x004fec0003800000 */
[----:B------:R-:W-:Y:S01]  /*7a10*/  ISETP.NE.AND P1, PT, R86, RZ, PT ;  /* 0x000000ff5600720c */ /* 0x000fe20003f25270 */
[----:B------:R-:W-:Y:S01]  /*7a20*/  BSSY B0, `(.L_x_136) ;  /* 0x000000d000007945 */ /* 0x000fe20003800000 */
[----:B------:R-:W-:Y:S02]  /*7a30*/  CS2R R46, SRZ ;  /* 0x00000000002e7805 */ /* 0x000fe4000001ff00 */
[----:B------:R-:W-:Y:S02]  /*7a40*/  CS2R R44, SRZ ;  /* 0x00000000002c7805 */ /* 0x000fe4000001ff00 */
[----:B------:R-:W-:Y:S02]  /*7a50*/  CS2R R50, SRZ ;  /* 0x0000000000327805 */ /* 0x000fe4000001ff00 */
[----:B------:R-:W-:Y:S02]  /*7a60*/  CS2R R48, SRZ ;  /* 0x0000000000307805 */ /* 0x000fe4000001ff00 */
[----:B------:R-:W-:Y:S02]  /*7a70*/  CS2R R54, SRZ ;  /* 0x0000000000367805 */ /* 0x000fe4000001ff00 */
[----:B------:R-:W-:Y:S02]  /*7a80*/  CS2R R52, SRZ ;  /* 0x0000000000347805 */ /* 0x000fe4000001ff00 */
[----:B------:R-:W-:Y:S02]  /*7a90*/  CS2R R58, SRZ ;  /* 0x00000000003a7805 */ /* 0x000fe4000001ff00 */
[----:B------:R-:W-:Y:S01]  /*7aa0*/  CS2R R56, SRZ ;  /* 0x0000000000387805 */ /* 0x000fe2000001ff00 */
[----:B------:R-:W-:Y:S06]  /*7ab0*/  @P1 BRA `(.L_x_137) ;  /* 0x00000000000c1947 */ /* 0x000fec0003800000 */
[----:B------:R-:W-:Y:S04]  /*7ac0*/  SHF.L.U32 R3, R88, 0x1f, RZ ;  /* 0x0000001f58037819 */ /* 0x000fe800000006ff */
[----:B------:R-:W1:Y:S02]  /*7ad0*/  SYNCS.PHASECHK.TRANS64.TRYWAIT P1, [R0+URZ+0x210], R3 ;  /* 0x00021003000075a7 */ /* 0x000e6400080211ff */
[----:B-1----:R-:W-:Y:S05]  /*7ae0*/  @!P1 BRA `(.L_x_138) ;  /* 0x0000002800149947 */ /* 0x002fea0003800000 */
.L_x_137:
[----:B------:R-:W-:Y:S05]  /*7af0*/  BSYNC B0 ;  /* 0x0000000000007941 */ /* 0x000fea0003800000 */
.L_x_136:
[----:B------:R-:W-:Y:S01]  /*7b00*/  ISETP.NE.AND P1, PT, R90, RZ, PT ;  /* 0x000000ff5a00720c */ /* 0x000fe20003f25270 */
[----:B------:R-:W-:Y:S04]  /*7b10*/  UIADD3 UR4, UPT, UPT, UR48, 0x1, URZ ;  /* 0x0000000130047890 */ /* 0x000fe8000fffe0ff */
[----:B------:R-:W-:Y:S04]  /*7b20*/  UISETP.NE.AND UP0, UPT, UR4, 0x3, UPT ;  /* 0x000000030400788c */ /* 0x000fe8000bf05270 */
[----:B------:R-:W-:Y:S02]  /*7b30*/  USEL UR5, URZ, 0x1, UP0 ;  /* 0x00000001ff057887 */ /* 0x000fe40008000000 */
[----:B------:R-:W-:Y:S02]  /*7b40*/  USEL UR4, UR4, URZ, UP0 ;  /* 0x000000ff04047287 */ /* 0x000fe40008000000 */
[----:B------:R2:W1:Y:S02]  /*7b50*/  @P1 LDS.128 R44, [R85] ;  /* 0x00000000552c1984 */ /* 0x0004640000000c00 */
[----:B------:R-:W-:Y:S02]  /*7b60*/  LOP3.LUT R88, R88, UR5, RZ, 0x3c, !PT ;  /* 0x0000000558587c12 */ /* 0x000fe4000f8e3cff */
[----:B------:R2:W1:Y:S01]  /*7b70*/  @P1 LDS.128 R48, [R84+0x10] ;  /* 0x0000100054301984 */ /* 0x0004620000000c00 */
[----:B------:R-:W-:Y:S03]  /*7b80*/  IMAD.U32 R89, RZ, RZ, UR4 ;  /* 0x00000004ff597e24 */ /* 0x000fe6000f8e00ff */
[----:B------:R2:W1:Y:S04]  /*7b90*/  @P1 LDS.128 R52, [R83+0x20] ;  /* 0x0000200053341984 */ /* 0x0004680000000c00 */
[----:B------:R2:W1:Y:S02]  /*7ba0*/  @P1 LDS.128 R56, [R82+0x10] ;  /* 0x0000100052381984 */ /* 0x0004640000000c00 */
.L_x_135:
[----:B------:R-:W-:Y:S05]  /*7bb0*/  BSYNC B1 ;  /* 0x0000000000017941 */ /* 0x000fea0003800000 */
.L_x_134:
[----:B-1----:R-:W-:Y:S04]  /*7bc0*/  SHF.R.U32.HI R3, RZ, 0x15, R25 ;  /* 0x00000015ff037819 */ /* 0x002fe80000011619 */
[----:B------:R-:W-:Y:S01]  /*7bd0*/  LOP3.LUT P1, RZ, R3, 0x3, R64, 0x48, !PT ;  /* 0x0000000303ff7812 */ /* 0x000fe20007824840 */
[----:B------:R-:W-:Y:S01]  /*7be0*/  @!UPT UIADD3 URZ, UPT, UPT, URZ, URZ, URZ ;  /* 0x000000fffffff290 */ /* 0x000fe2000fffe0ff */
[----:B----4-:R-:W-:Y:S11]  /*7bf0*/  @P0 BRA `(.L_x_139) ;  /* 0x0000000000080947 */ /* 0x010ff60003800000 */
[----:B------:R-:W1:Y:S02]  /*7c00*/  SYNCS.PHASECHK.TRANS64.TRYWAIT P0, [R79+URZ+0x270], R2 ;  /* 0x000270024f0075a7 */ /* 0x000e6400080011ff */
[----:B-1----:R-:W-:Y:S05]  /*7c10*/  @!P0 BRA `(.L_x_140) ;  /* 0x0000002400dc8947 */ /* 0x002fea0003800000 */
.L_x_139:
[----:B------:R-:W-:Y:S05]  /*7c20*/  @!P1 BRA `(.L_x_141) ;  /* 0x0000000000409947 */ /* 0x000fea0003800000 */
[----:B------:R-:W4:Y:S01]  /*7c30*/  LDCU.64 UR8, c[0x4][0x70] ;  /* 0x01000e00ff0877ac */ /* 0x000f220008000a00 */
[----:B------:R-:W-:Y:S01]  /*7c40*/  MOV R3, 0x0 ;  /* 0x0000000000037802 */ /* 0x000fe20000000f00 */
[----:B------:R-:W-:Y:S02]  /*7c50*/  HFMA2 R12, -RZ, RZ, 0, 5.9604644775390625e-08 ;  /* 0x00000001ff0c7431 */ /* 0x000fe400000001ff */
[----:B------:R-:W-:Y:S02]  /*7c60*/  IMAD.MOV.U32 R8, RZ, RZ, 0x192 ;  /* 0x00000192ff087424 */ /* 0x000fe400078e00ff */
[----:B------:R-:W-:Y:S01]  /*7c70*/  IMAD.MOV.U32 R13, RZ, RZ, RZ ;  /* 0x000000ffff0d7224 */ /* 0x000fe200078e00ff */
[----:B------:R-:W5:Y:S01]  /*7c80*/  LDCU.64 UR6, c[0x4][0x78] ;  /* 0x01000f00ff0677ac */ /* 0x000f620008000a00 */
[----:B-1----:R-:W1:Y:S01]  /*7c90*/  LDC.64 R2, c[0x4][R3] ;  /* 0x0100000003027b82 */ /* 0x002e620000000a00 */
[----:B------:R-:W2:Y:S01]  /*7ca0*/  LDCU.64 UR4, c[0x4][0x10] ;  /* 0x01000200ff0477ac */ /* 0x000ea20008000a00 */
[----:B----4-:R-:W-:Y:S01]  /*7cb0*/  MOV R5, UR9 ;  /* 0x0000000900057c02 */ /* 0x010fe20008000f00 */
[----:B------:R-:W-:Y:S01]  /*7cc0*/  IMAD.U32 R4, RZ, RZ, UR8 ;  /* 0x00000008ff047e24 */ /* 0x000fe2000f8e00ff */
[----:B-----5:R-:W-:Y:S01]  /*7cd0*/  MOV R7, UR7 ;  /* 0x0000000700077c02 */ /* 0x020fe20008000f00 */
[----:B------:R-:W-:Y:S01]  /*7ce0*/  IMAD.U32 R6, RZ, RZ, UR6 ;  /* 0x00000006ff067e24 */ /* 0x000fe2000f8e00ff */
[----:B--2---:R-:W-:Y:S01]  /*7cf0*/  MOV R11, UR5 ;  /* 0x00000005000b7c02 */ /* 0x004fe20008000f00 */
[----:B------:R-:W-:Y:S02]  /*7d00*/  IMAD.U32 R10, RZ, RZ, UR4 ;  /* 0x00000004ff0a7e24 */ /* 0x000fe4000f8e00ff */
[----:B------:R-:W-:Y:S07]  /*7d10*/  LEPC R20, `(.L_x_141) ;  /* 0x000000001014794e */ /* 0x000fee0000000000 */
[----:B-1-3--:R-:W-:Y:S05]  /*7d20*/  CALL.ABS.NOINC R2 ;  /* 0x0000000002007343 */ /* 0x00afea0003c00000 */
.L_x_141:
[----:B------:R-:W-:Y:S05]  /*7d30*/  WARPSYNC.ALL ;  /* 0x0000000000007948 */ /* 0x000fea0003800000 */
[----:B------:R-:W-:Y:S01]  /*7d40*/  R2UR UR4, R25 ;  /* 0x00000000190472ca */ /* 0x000fe200000e0000 */
[----:B------:R-:W-:Y:S01]  /*7d50*/  BSSY.RECONVERGENT B0, `(.L_x_142) ;  /* 0x000003d000007945 */ /* 0x000fe20003800200 */
[----:B------:R-:W-:Y:S11]  /*7d60*/  ISETP.NE.AND P0, PT, R75, RZ, PT ;  /* 0x000000ff4b00720c */ /* 0x000ff60003f05270 */
[----:B------:R-:W3:Y:S02]  /*7d70*/  LDTM.x16 R4, tmem[UR4] ;  /* 0x00000004000479ee */ /* 0x000ee40008240000 */
[C---:B---3--:R-:W-:Y:S01]  /*7d80*/  FMUL R3, R24.reuse, R4 ;  /* 0x0000000418037220 */ /* 0x048fe20000400000 */
[C---:B------:R-:W-:Y:S01]  /*7d90*/  FMUL R0, R24.reuse, R5 ;  /* 0x0000000518007220 */ /* 0x040fe20000400000 */
[C---:B------:R-:W-:Y:S01]  /*7da0*/  FMUL R5, R24.reuse, R6 ;  /* 0x0000000618057220 */ /* 0x040fe20000400000 */
[----:B-1----:R-:W-:Y:S01]  /*7db0*/  FMUL R2, R24, R7 ;  /* 0x0000000718027220 */ /* 0x002fe20000400000 */
[----:B------:R-:W-:Y:S01]  /*7dc0*/  FFMA R28, R26, R44, R3 ;  /* 0x0000002c1a1c7223 */ /* 0x000fe20000000003 */
[----:B------:R-:W-:Y:S01]  /*7dd0*/  FMUL R7, R24, R8 ;  /* 0x0000000818077220 */ /* 0x000fe20000400000 */
        /* <DEDUP_REMOVED lines=9> */
[----:B------:R1:W-:Y:S01]  /*7e70*/  STS.128 [R85], R28 ;  /* 0x0000001c55007388 */ /* 0x0003e20000000c00 */
        /* <DEDUP_REMOVED lines=8> */
[----:B------:R1:W-:Y:S01]  /*7f00*/  STS.128 [R84+0x10], R32 ;  /* 0x0000102054007388 */ /* 0x0003e20000000c00 */
[----:B------:R-:W-:Y:S01]  /*7f10*/  FMUL R12, R24, R17 ;  /* 0x00000011180c7220 */ /* 0x000fe20000400000 */
[----:B------:R-:W-:Y:S01]  /*7f20*/  FFMA R38, R26, R54, R13 ;  /* 0x000000361a267223 */ /* 0x000fe2000000000d */
[----:B------:R-:W-:Y:S01]  /*7f30*/  FMUL R17, R24, R18 ;  /* 0x0000001218117220 */ /* 0x000fe20000400000 */
[----:B------:R-:W-:Y:S01]  /*7f40*/  FFMA R39, R26, R55, R10 ;  /* 0x000000371a277223 */ /* 0x000fe2000000000a */
[----:B------:R-:W-:Y:S01]  /*7f50*/  FMUL R14, R24, R19 ;  /* 0x00000013180e7220 */ /* 0x000fe20000400000 */
[C---:B------:R-:W-:Y:S01]  /*7f60*/  FFMA R40, R26.reuse, R56, R15 ;  /* 0x000000381a287223 */ /* 0x040fe2000000000f */
[C---:B------:R-:W-:Y:S01]  /*7f70*/  FFMA R41, R26.reuse, R57, R12 ;  /* 0x000000391a297223 */ /* 0x040fe2000000000c */
[C---:B------:R-:W-:Y:S01]  /*7f80*/  FFMA R42, R26.reuse, R58, R17 ;  /* 0x0000003a1a2a7223 */ /* 0x040fe20000000011 */
[----:B------:R1:W-:Y:S01]  /*7f90*/  STS.128 [R83+0x20], R36 ;  /* 0x0000202453007388 */ /* 0x0003e20000000c00 */
[----:B------:R-:W-:Y:S05]  /*7fa0*/  FFMA R43, R26, R59, R14 ;  /* 0x0000003b1a2b7223 */ /* 0x000fea000000000e */
[----:B------:R1:W-:Y:S01]  /*7fb0*/  STS.128 [R82+0x10], R40 ;  /* 0x0000102852007388 */ /* 0x0003e20000000c00 */
[----:B------:R-:W-:Y:S01]  /*7fc0*/  @!PT LDS RZ, [RZ] ;  /* 0x00000000fffff984 */ /* 0x000fe20000000800 */
[----:B------:R-:W-:Y:S01]  /*7fd0*/  @!PT LDS RZ, [RZ] ;  /* 0x00000000fffff984 */ /* 0x000fe20000000800 */
[----:B------:R-:W-:Y:S01]  /*7fe0*/  @!PT LDS RZ, [RZ] ;  /* 0x00000000fffff984 */ /* 0x000fe20000000800 */
[----:B------:R-:W-:Y:S01]  /*7ff0*/  @!PT LDS RZ, [RZ] ;  /* 0x00000000fffff984 */ /* 0x000fe20000000800 */
[----:B------:R3:W-:Y:S06]  /*8000*/  MEMBAR.ALL.CTA ;  /* 0x0000000000007992 */ /* 0x0007ec0000008000 */
[----:B---3--:R-:W3:Y:S02]  /*8010*/  FENCE.VIEW.ASYNC.S ;  /* 0x00000000000073c6 */ /* 0x008ee40000000000 */
[----:B---3--:R-:W-:Y:S06]  /*8020*/  BAR.SYNC.DEFER_BLOCKING 0x1, 0x80 ;  /* 0x0042000000007b1d */ /* 0x008fec0000010000 */
[----:B------:R-:W-:Y:S05]  /*8030*/  @P0 BRA `(.L_x_143) ;  /* 0x0000000000380947 */ /* 0x000fea0003800000 */
[----:B------:R-:W3:Y:S01]  /*8040*/  LDCU.64 UR6, c[0x0][0x348] ;  /* 0x00006900ff0677ac */ /* 0x000ee20008000a00 */
[----:B------:R-:W-:Y:S01]  /*8050*/  R2UR UR5, R87 ;  /* 0x00000000570572ca */ /* 0x000fe200000e0000 */
[----:B------:R-:W-:Y:S01]  /*8060*/  UMOV UR47, UR36 ;  /* 0x00000024002f7c82 */ /* 0x000fe20008000000 */
[----:B------:R-:W-:Y:S01]  /*8070*/  UIADD3 UR9, UPT, UPT, UR45, 0x20, URZ ;  /* 0x000000202d097890 */ /* 0x000fe2000fffe0ff */
[----:B------:R-:W-:Y:S01]  /*8080*/  UMOV UR10, UR46 ;  /* 0x0000002e000a7c82 */ /* 0x000fe20008000000 */
[----:B------:R-:W-:Y:S09]  /*8090*/  UMOV UR11, UR36 ;  /* 0x00000024000b7c82 */ /* 0x000ff20008000000 */
[----:B------:R-:W-:Y:S02]  /*80a0*/  UIADD3 UR5, UPT, UPT, UR49, UR5, URZ ;  /* 0x0000000531057290 */ /* 0x000fe4000fffe0ff */
[----:B---3--:R-:W-:Y:S02]  /*80b0*/  UIADD3 UR4, UP0, UPT, UR6, 0x680, URZ ;  /* 0x0000068006047890 */ /* 0x008fe4000ff1e0ff */
[----:B------:R-:W-:Y:S02]  /*80c0*/  UIADD3 UR44, UPT, UPT, UR5, 0x400, URZ ;  /* 0x00000400052c7890 */ /* 0x000fe4000fffe0ff */
[----:B------:R-:W-:Y:S02]  /*80d0*/  UIADD3 UR8, UPT, UPT, UR5, 0x1400, URZ ;  /* 0x0000140005087890 */ /* 0x000fe4000fffe0ff */
[----:B------:R-:W-:Y:S09]  /*80e0*/  UIADD3.X UR5, UPT, UPT, URZ, UR7, URZ, UP0, !UPT ;  /* 0x00000007ff057290 */ /* 0x000ff200087fe4ff */
[----:B------:R3:W-:Y:S01]  /*80f0*/  UTMASTG.3D [UR44], [UR4] ;  /* 0x0000002c040073b5 */ /* 0x0007e20008010000 */
[----:B------:R3:W-:Y:S02]  /*8100*/  UTMASTG.3D [UR8], [UR4] ;  /* 0x00000008040073b5 */ /* 0x0007e40008010000 */
[----:B---3--:R0:W-:Y:S02]  /*8110*/  UTMACMDFLUSH ;  /* 0x00000000000079b7 */ /* 0x0081e40000000000 */
.L_x_143:
[----:B------:R-:W-:Y:S05]  /*8120*/  BSYNC.RECONVERGENT B0 ;  /* 0x0000000000007941 */ /* 0x000fea0003800200 */
.L_x_142:
[----:B------:R-:W-:Y:S01]  /*8130*/  UIADD3 UR44, UPT, UPT, UR48, 0x1, URZ ;  /* 0x00000001302c7890 */ /* 0x000fe2000fffe0ff */
[----:B------:R-:W-:Y:S03]  /*8140*/  BSSY.RECONVERGENT B0, `(.L_x_144) ;  /* 0x0000005000007945 */ /* 0x000fe60003800200 */
[----:B------:R-:W-:Y:S04]  /*8150*/  UISETP.NE.AND UP0, UPT, UR44, 0x3, UPT ;  /* 0x000000032c00788c */ /* 0x000fe8000bf05270 */
[----:B------:R-:W-:Y:S01]  /*8160*/  USEL UR47, UR44, URZ, UP0 ;  /* 0x000000ff2c2f7287 */ /* 0x000fe20008000000 */
[----:B------:R-:W-:Y:S11]  /*8170*/  @P0 BRA `(.L_x_145) ;  /* 0x0000000000040947 */ /* 0x000ff60003800000 */
[----:B------:R-:W-:Y:S04]  /*8180*/  DEPBAR.LE SB0, 0x1 ;  /* 0x000080400000791a */ /* 0x000fe80000000000 */
.L_x_145:
[----:B------:R-:W-:Y:S05]  /*8190*/  BSYNC.RECONVERGENT B0 ;  /* 0x0000000000007941 */ /* 0x000fea0003800200 */
.L_x_144:
[----:B------:R-:W-:Y:S01]  /*81a0*/  BAR.SYNC.DEFER_BLOCKING 0x1, 0x80 ;  /* 0x0042000000007b1d */ /* 0x000fe20000010000 */
[----:B------:R-:W-:Y:S01]  /*81b0*/  ISETP.NE.AND P1, PT, R78, RZ, PT ;  /* 0x000000ff4e00720c */ /* 0x000fe20003f25270 */
[----:B------:R-:W-:Y:S01]  /*81c0*/  UISETP.NE.AND UP0, UPT, UR51, URZ, UPT ;  /* 0x000000ff3300728c */ /* 0x000fe2000bf05270 */
[----:B------:R-:W-:Y:S11]  /*81d0*/  LEA R3, R89, UR49, 0x3 ;  /* 0x0000003159037c11 */ /* 0x000ff6000f8e18ff */
[----:B------:R-:W-:Y:S01]  /*81e0*/  @P1 SHF.L.U32 R4, R88, 0x1f, RZ ;  /* 0x0000001f58041819 */ /* 0x000fe200000006ff */
[----:B------:R-:W-:Y:S06]  /*81f0*/  BRA.U !UP0, `(.L_x_146) ;  /* 0x0000000108247547 */ /* 0x000fec000b800000 */
[----:B------:R-:W3:Y:S01]  /*8200*/  S2R R0, SR_CgaCtaId ;  /* 0x0000000000007919 */ /* 0x000ee20000008800 */
[----:B------:R-:W-:Y:S01]  /*8210*/  IMAD.U32 R2, RZ, RZ, UR50 ;  /* 0x00000032ff027e24 */ /* 0x000fe2000f8e00ff */
[----:B------:R-:W-:Y:S04]  /*8220*/  UIADD3 UR4, UPT, UPT, UR50, 0x1, URZ ;  /* 0x0000000132047890 */ /* 0x000fe8000fffe0ff */
[----:B------:R-:W-:Y:S01]  /*8230*/  @P1 LEA R2, R2, UR49, 0x3 ;  /* 0x0000003102021c11 */ /* 0x000fe2000f8e18ff */
[----:B------:R-:W-:Y:S04]  /*8240*/  UISETP.NE.AND UP0, UPT, UR4, 0x3, UPT ;  /* 0x000000030400788c */ /* 0x000fe8000bf05270 */
[----:B------:R-:W-:Y:S01]  /*8250*/  @P1 VIADD R5, R2, 0x228 ;  /* 0x0000022802051836 */ /* 0x000fe20000000000 */
[----:B------:R-:W-:Y:S04]  /*8260*/  USEL UR50, UR4, URZ, UP0 ;  /* 0x000000ff04327287 */ /* 0x000fe80008000000 */
[----:B---3--:R-:W-:Y:S04]  /*8270*/  @P1 PRMT R0, R0, 0x654, R5 ;  /* 0x0000065400001816 */ /* 0x008fe80000000005 */
[----:B------:R3:W-:Y:S04]  /*8280*/  @P1 SYNCS.ARRIVE.TRANS64.RED.A1T0 RZ, [R0+URZ], RZ ;  /* 0x000000ff00ff19a7 */ /* 0x0007e800081004ff */
.L_x_146:
[----:B------:R-:W4:Y:S01]  /*8290*/  @P1 SYNCS.PHASECHK.TRANS64.TRYWAIT P0, [R3+URZ+0x210], R4 ;  /* 0x00021004030015a7 */ /* 0x000f2200080011ff */
[----:B------:R-:W-:Y:S01]  /*82a0*/  BSSY B1, `(.L_x_147) ;  /* 0x0000015000017945 */ /* 0x000fe20003800000 */
[----:B----4-:R-:W-:Y:S03]  /*82b0*/  @P1 SEL R86, RZ, 0x1, !P0 ;  /* 0x00000001ff561807 */ /* 0x010fe60004000000 */
[----:B------:R-:W-:Y:S05]  /*82c0*/  @!P1 BRA `(.L_x_148) ;  /* 0x0000000000489947 */ /* 0x000fea0003800000 */
[----:B------:R-:W-:Y:S01]  /*82d0*/  ISETP.NE.AND P1, PT, R90, RZ, PT ;  /* 0x000000ff5a00720c */ /* 0x000fe20003f25270 */
[----:B------:R-:W-:Y:S01]  /*82e0*/  BSSY B0, `(.L_x_149) ;  /* 0x000000a000007945 */ /* 0x000fe20003800000 */
[----:B------:R-:W-:Y:S11]  /*82f0*/  ISETP.NE.AND P0, PT, R86, RZ, PT ;  /* 0x000000ff5600720c */ /* 0x000ff60003f05270 */
[----:B------:R-:W-:Y:S04]  /*8300*/  @P1 IMAD R89, R89, 0x2000, R74 ;  /* 0x0000200059591824 */ /* 0x000fe800078e024a */
[----:B------:R-:W-:Y:S01]  /*8310*/  @P1 IMAD.IADD R4, R81, 0x1, R89 ;  /* 0x0000000151041824 */ /* 0x000fe200078e0259 */
[----:B------:R-:W-:Y:S03]  /*8320*/  @P1 IADD3 R2, PT, PT, R80, R89, RZ ;  /* 0x0000005950021210 */ /* 0x000fe60007ffe0ff */
[----:B---3--:R-:W-:Y:S01]  /*8330*/  @P1 IMAD.IADD R0, R73, 0x1, R4 ;  /* 0x0000000149001824 */ /* 0x008fe200078e0204 */
[----:B------:R-:W-:Y:S06]  /*8340*/  @P0 BRA `(.L_x_150) ;  /* 0x00000000000c0947 */ /* 0x000fec0003800000 */
[----:B------:R-:W-:Y:S04]  /*8350*/  SHF.L.U32 R88, R88, 0x1f, RZ ;  /* 0x0000001f58587819 */ /* 0x000fe800000006ff */
[----:B------:R-:W3:Y:S02]  /*8360*/  SYNCS.PHASECHK.TRANS64.TRYWAIT P0, [R3+URZ+0x210], R88 ;  /* 0x00021058030075a7 */ /* 0x000ee400080011ff */
[----:B---3--:R-:W-:Y:S05]  /*8370*/  @!P0 BRA `(.L_x_151) ;  /* 0x0000002000188947 */ /* 0x008fea0003800000 */
.L_x_150:
[----:B------:R-:W-:Y:S05]  /*8380*/  BSYNC B0 ;  /* 0x0000000000007941 */ /* 0x000fea0003800000 */
.L_x_149:
[----:B------:R-:W-:Y:S11]  /*8390*/  ISETP.NE.AND P0, PT, R90, RZ, PT ;  /* 0x000000ff5a00720c */ /* 0x000ff60003f05270 */
[----:B------:R-:W-:Y:S02]  /*83a0*/  @!UPT UIADD3 URZ, UPT, UPT, URZ, URZ, URZ ;  /* 0x000000fffffff290 */ /* 0x000fe4000fffe0ff */
[----:B------:R4:W1:Y:S04]  /*83b0*/  @P0 LDS.128 R44, [R89] ;  /* 0x00000000592c0984 */ /* 0x0008680000000c00 */
[----:B------:R4:W1:Y:S04]  /*83c0*/  @P0 LDS.128 R52, [R2+0x20] ;  /* 0x0000200002340984 */ /* 0x0008680000000c00 */
[----:B------:R4:W1:Y:S04]  /*83d0*/  @P0 LDS.128 R48, [R4+0x10] ;  /* 0x0000100004300984 */ /* 0x0008680000000c00 */
[----:B------:R4:W1:Y:S02]  /*83e0*/  @P0 LDS.128 R56, [R0+0x10] ;  /* 0x0000100000380984 */ /* 0x0008640000000c00 */
.L_x_148:
[----:B------:R-:W-:Y:S05]  /*83f0*/  BSYNC B1 ;  /* 0x0000000000017941 */ /* 0x000fea0003800000 */
.L_x_147:
[----:B---3--:R-:W-:Y:S05]  /*8400*/  VIADD R3, R25, 0x10 ;  /* 0x0000001019037836 */ /* 0x008fea0000000000 */
[----:B------:R-:W-:Y:S04]  /*8410*/  SHF.R.U32.HI R3, RZ, 0x15, R3 ;  /* 0x00000015ff037819 */ /* 0x000fe80000011603 */
[----:B------:R-:W-:Y:S11]  /*8420*/  LOP3.LUT P0, RZ, R3, 0x3, R64, 0x48, !PT ;  /* 0x0000000303ff7812 */ /* 0x000ff60007804840 */
[----:B------:R-:W-:Y:S02]  /*8430*/  @!UPT UIADD3 URZ, UPT, UPT, URZ, URZ, URZ ;  /* 0x000000fffffff290 */ /* 0x000fe4000fffe0ff */
[----:B------:R-:W-:Y:S05]  /*8440*/  @!P0 BRA `(.L_x_152) ;  /* 0x0000000000408947 */ /* 0x000fea0003800000 */
[----:B------:R-:W3:Y:S01]  /*8450*/  LDCU.64 UR8, c[0x4][0x70] ;  /* 0x01000e00ff0877ac */ /* 0x000ee20008000a00 */
[----:B------:R-:W-:Y:S01]  /*8460*/  MOV R3, 0x0 ;  /* 0x0000000000037802 */ /* 0x000fe20000000f00 */
[----:B------:R-:W-:Y:S02]  /*8470*/  HFMA2 R12, -RZ, RZ, 0, 5.9604644775390625e-08 ;  /* 0x00000001ff0c7431 */ /* 0x000fe400000001ff */
[----:B------:R-:W-:Y:S02]  /*8480*/  IMAD.MOV.U32 R8, RZ, RZ, 0x192 ;  /* 0x00000192ff087424 */ /* 0x000fe400078e00ff */
[----:B------:R-:W-:Y:S01]  /*8490*/  IMAD.MOV.U32 R13, RZ, RZ, RZ ;  /* 0x000000ffff0d7224 */ /* 0x000fe200078e00ff */
[----:B------:R-:W5:Y:S01]  /*84a0*/  LDCU.64 UR6, c[0x4][0x78] ;  /* 0x01000f00ff0677ac */ /* 0x000f620008000a00 */
[----:B----4-:R-:W4:Y:S01]  /*84b0*/  LDC.64 R2, c[0x4][R3] ;  /* 0x0100000003027b82 */ /* 0x010f220000000a00 */
[----:B------:R-:W2:Y:S01]  /*84c0*/  LDCU.64 UR4, c[0x4][0x10] ;  /* 0x01000200ff0477ac */ /* 0x000ea20008000a00 */
[----:B---3--:R-:W-:Y:S01]  /*84d0*/  MOV R5, UR9 ;  /* 0x0000000900057c02 */ /* 0x008fe20008000f00 */
[----:B------:R-:W-:Y:S01]  /*84e0*/  IMAD.U32 R4, RZ, RZ, UR8 ;  /* 0x00000008ff047e24 */ /* 0x000fe2000f8e00ff */
[----:B-----5:R-:W-:Y:S01]  /*84f0*/  MOV R7, UR7 ;  /* 0x0000000700077c02 */ /* 0x020fe20008000f00 */
[----:B------:R-:W-:Y:S01]  /*8500*/  IMAD.U32 R6, RZ, RZ, UR6 ;  /* 0x00000006ff067e24 */ /* 0x000fe2000f8e00ff */
[----:B--2---:R-:W-:Y:S01]  /*8510*/  MOV R11, UR5 ;  /* 0x00000005000b7c02 */ /* 0x004fe20008000f00 */
[----:B------:R-:W-:Y:S02]  /*8520*/  IMAD.U32 R10, RZ, RZ, UR4 ;  /* 0x00000004ff0a7e24 */ /* 0x000fe4000f8e00ff */
[----:B------:R-:W-:Y:S07]  /*8530*/  LEPC R20, `(.L_x_152) ;  /* 0x000000001014794e */ /* 0x000fee0000000000 */
[----:B-1--4-:R-:W-:Y:S05]  /*8540*/  CALL.ABS.NOINC R2 ;  /* 0x0000000002007343 */ /* 0x012fea0003c00000 */
.L_x_152:
[----:B------:R-:W-:Y:S01]  /*8550*/  ISETP.NE.AND P0, PT, R75, RZ, PT ;  /* 0x000000ff4b00720c */ /* 0x000fe20003f05270 */
[----:B------:R-:W-:Y:S05]  /*8560*/  WARPSYNC.ALL ;  /* 0x0000000000007948 */ /* 0x000fea0003800000 */
[----:B------:R-:W-:Y:S01]  /*8570*/  R2UR UR4, R25 ;  /* 0x00000000190472ca */ /* 0x000fe200000e0000 */
[----:B------:R-:W-:Y:S01]  /*8580*/  USHF.L.U32 UR6, UR47, 0xd, URZ ;  /* 0x0000000d2f067899 */ /* 0x000fe200080006ff */
[----:B------:R-:W-:Y:S01]  /*8590*/  IADD3 R79, PT, PT, R79, 0x290, RZ ;  /* 0x000002904f4f7810 */ /* 0x000fe20007ffe0ff */
[----:B------:R-:W-:Y:S03]  /*85a0*/  BSSY.RECONVERGENT B0, `(.L_x_153) ;  /* 0x0000044000007945 */ /* 0x000fe60003800200 */
[----:B------:R-:W-:Y:S02]  /*85b0*/  LOP3.LUT R79, R79, 0xfefffff8, RZ, 0xc0, !PT ;  /* 0xfefffff84f4f7812 */ /* 0x000fe400078ec0ff */
[----:B------:R-:W-:Y:S04]  /*85c0*/  IADD3 R21, PT, PT, R74, UR6, RZ ;  /* 0x000000064a157c10 */ /* 0x000fe8000fffe0ff */
[-C--:B------:R-:W-:Y:S01]  /*85d0*/  IADD3 R20, PT, PT, R81, R21.reuse, RZ ;  /* 0x0000001551147210 */ /* 0x080fe20007ffe0ff */
[----:B----4-:R-:W3:Y:S01]  /*85e0*/  LDTM.x16 R4, tmem[UR4+0x10] ;  /* 0x00001004000479ee */ /* 0x010ee20008240000 */
[----:B------:R-:W-:Y:S01]  /*85f0*/  NOP ;  /* 0x0000000000007918 */ /* 0x000fe20000000000 */
[----:B---3--:R3:W-:Y:S01]  /*8600*/  SYNCS.ARRIVE.TRANS64.RED.A1T0 RZ, [R79+URZ], RZ ;  /* 0x000000ff4fff79a7 */ /* 0x0087e200081004ff */
[----:B------:R-:W-:Y:S02]  /*8610*/  IADD3 R80, PT, PT, R80, R21, RZ ;  /* 0x0000001550507210 */ /* 0x000fe40007ffe0ff */
[----:B------:R-:W-:Y:S01]  /*8620*/  IADD3 R21, PT, PT, R73, R20, RZ ;  /* 0x0000001449157210 */ /* 0x000fe20007ffe0ff */
[C---:B------:R-:W-:Y:S01]  /*8630*/  FMUL R3, R24.reuse, R4 ;  /* 0x0000000418037220 */ /* 0x040fe20000400000 */
[C---:B------:R-:W-:Y:S01]  /*8640*/  FMUL R0, R24.reuse, R5 ;  /* 0x0000000518007220 */ /* 0x040fe20000400000 */
[C---:B------:R-:W-:Y:S01]  /*8650*/  FMUL R5, R24.reuse, R6 ;  /* 0x0000000618057220 */ /* 0x040fe20000400000 */
[----:B------:R-:W-:Y:S01]  /*8660*/  FMUL R2, R24, R7 ;  /* 0x0000000718027220 */ /* 0x000fe20000400000 */
[----:B-1----:R-:W-:Y:S01]  /*8670*/  FFMA R28, R26, R44, R3 ;  /* 0x0000002c1a1c7223 */ /* 0x002fe20000000003 */
        /* <DEDUP_REMOVED lines=10> */
[----:B------:R3:W-:Y:S01]  /*8720*/  STS.128 [R74+UR6], R28 ;  /* 0x0000001c4a007988 */ /* 0x0007e20008000c06 */
        /* <DEDUP_REMOVED lines=25> */
[----:B-1----:R-:W1:Y:S02]  /*88c0*/  FENCE.VIEW.ASYNC.S ;  /* 0x00000000000073c6 */ /* 0x002e640000000000 */
[----:B-1----:R-:W-:Y:S06]  /*88d0*/  BAR.SYNC.DEFER_BLOCKING 0x1, 0x80 ;  /* 0x0042000000007b1d */ /* 0x002fec0000010000 */
[----:B------:R-:W-:Y:S05]  /*88e0*/  @P0 BRA `(.L_x_154) ;  /* 0x00000000003c0947 */ /* 0x000fea0003800000 */
[----:B------:R-:W1:Y:S01]  /*88f0*/  LDCU.64 UR10, c[0x0][0x348] ;  /* 0x00006900ff0a77ac */ /* 0x000e620008000a00 */
[----:B------:R-:W-:Y:S02]  /*8900*/  UIADD3 UR5, UPT, UPT, UR49, UR6, URZ ;  /* 0x0000000631057290 */ /* 0x000fe4000fffe0ff */
[----:B------:R-:W-:Y:S02]  /*8910*/  UIADD3 UR13, UPT, UPT, UR45, 0x10, URZ ;  /* 0x000000102d0d7890 */ /* 0x000fe4000fffe0ff */
[----:B------:R-:W-:Y:S02]  /*8920*/  UIADD3 UR12, UPT, UPT, UR5, 0x400, URZ ;  /* 0x00000400050c7890 */ /* 0x000fe4000fffe0ff */
[----:B------:R-:W-:Y:S01]  /*8930*/  UIADD3 UR8, UPT, UPT, UR5, 0x1400, URZ ;  /* 0x0000140005087890 */ /* 0x000fe2000fffe0ff */
[----:B------:R-:W-:Y:S01]  /*8940*/  UMOV UR14, UR46 ;  /* 0x0000002e000e7c82 */ /* 0x000fe20008000000 */
[----:B------:R-:W-:Y:S01]  /*8950*/  UMOV UR15, UR36 ;  /* 0x00000024000f7c82 */ /* 0x000fe20008000000 */
[----:B------:R-:W-:Y:S02]  /*8960*/  UIADD3 UR9, UPT, UPT, UR45, 0x30, URZ ;  /* 0x000000302d097890 */ /* 0x000fe4000fffe0ff */
[----:B-1----:R-:W-:Y:S03]  /*8970*/  UIADD3 UR4, UP0, UPT, UR10, 0x680, URZ ;  /* 0x000006800a047890 */ /* 0x002fe6000ff1e0ff */
[----:B------:R-:W-:Y:S01]  /*8980*/  UMOV UR10, UR46 ;  /* 0x0000002e000a7c82 */ /* 0x000fe20008000000 */
[----:B------:R-:W-:Y:S03]  /*8990*/  UIADD3.X UR5, UPT, UPT, URZ, UR11, URZ, UP0, !UPT ;  /* 0x0000000bff057290 */ /* 0x000fe600087fe4ff */
[----:B------:R-:W-:Y:S06]  /*89a0*/  UMOV UR11, UR36 ;  /* 0x00000024000b7c82 */ /* 0x000fec0008000000 */
[----:B------:R1:W-:Y:S01]  /*89b0*/  UTMASTG.3D [UR12], [UR4] ;  /* 0x0000000c040073b5 */ /* 0x0003e20008010000 */
[----:B------:R1:W-:Y:S02]  /*89c0*/  UTMASTG.3D [UR8], [UR4] ;  /* 0x00000008040073b5 */ /* 0x0003e40008010000 */
[----:B-1----:R0:W-:Y:S02]  /*89d0*/  UTMACMDFLUSH ;  /* 0x00000000000079b7 */ /* 0x0021e40000000000 */
.L_x_154:
[----:B------:R-:W-:Y:S05]  /*89e0*/  BSYNC.RECONVERGENT B0 ;  /* 0x0000000000007941 */ /* 0x000fea0003800200 */
.L_x_153:
[----:B------:R-:W-:Y:S01]  /*89f0*/  UIADD3 UR4, UPT, UPT, UR47, 0x1, URZ ;  /* 0x000000012f047890 */ /* 0x000fe2000fffe0ff */
[----:B------:R-:W-:Y:S03]  /*8a00*/  BSSY.RECONVERGENT B0, `(.L_x_155) ;  /* 0x0000008000007945 */ /* 0x000fe60003800200 */
[----:B------:R-:W-:Y:S04]  /*8a10*/  UISETP.NE.AND UP0, UPT, UR4, 0x3, UPT ;  /* 0x000000030400788c */ /* 0x000fe8000bf05270 */
[----:B------:R-:W-:Y:S02]  /*8a20*/  UISETP.EQ.XOR UP1, UPT, UR44, 0x3, !UP0 ;  /* 0x000000032c00788c */ /* 0x000fe4000c722a70 */
[----:B------:R-:W-:Y:S02]  /*8a30*/  USEL UR48, UR4, URZ, UP0 ;  /* 0x000000ff04307287 */ /* 0x000fe40008000000 */
[----:B------:R-:W-:Y:S04]  /*8a40*/  USEL UR5, URZ, 0x1, !UP1 ;  /* 0x00000001ff057887 */ /* 0x000fe8000c800000 */
[----:B------:R-:W-:Y:S01]  /*8a50*/  ULOP3.LUT UR52, UR52, UR5, URZ, 0x3c, !UPT ;  /* 0x0000000534347292 */ /* 0x000fe2000f8e3cff */
[----:B------:R-:W-:Y:S11]  /*8a60*/  @P0 BRA `(.L_x_156) ;  /* 0x0000000000040947 */ /* 0x000ff60003800000 */
[----:B------:R-:W-:Y:S04]  /*8a70*/  DEPBAR.LE SB0, 0x1 ;  /* 0x000080400000791a */ /* 0x000fe80000000000 */
.L_x_156:
[----:B------:R-:W-:Y:S05]  /*8a80*/  BSYNC.RECONVERGENT B0 ;  /* 0x0000000000007941 */ /* 0x000fea0003800200 */
.L_x_155:
[----:B------:R-:W-:Y:S01]  /*8a90*/  BAR.SYNC.DEFER_BLOCKING 0x1, 0x80 ;  /* 0x0042000000007b1d */ /* 0x000fe20000010000 */
[----:B------:R-:W-:Y:S01]  /*8aa0*/  UISETP.NE.AND UP0, UPT, UR51, -0x2, UPT ;  /* 0xfffffffe3300788c */ /* 0x000fe2000bf05270 */
[----:B------:R-:W-:Y:S08]  /*8ab0*/  IADD3 R0, PT, PT, R22, 0x1, RZ ;  /* 0x0000000116007810 */ /* 0x000ff00007ffe0ff */
[----:B------:R-:W-:Y:S05]  /*8ac0*/  BRA.U !UP0, `(.L_x_157) ;  /* 0x0000000108287547 */ /* 0x000fea000b800000 */
[----:B------:R-:W1:Y:S01]  /*8ad0*/  S2R R2, SR_CgaCtaId ;  /* 0x0000000000027919 */ /* 0x000e620000008800 */
[----:B------:R-:W-:Y:S01]  /*8ae0*/  ISETP.NE.AND P0, PT, R78, RZ, PT ;  /* 0x000000ff4e00720c */ /* 0x000fe20003f05270 */
[----:B------:R-:W-:Y:S01]  /*8af0*/  IMAD.U32 R3, RZ, RZ, UR50 ;  /* 0x00000032ff037e24 */ /* 0x000fe2000f8e00ff */
[----:B------:R-:W-:Y:S04]  /*8b00*/  UIADD3 UR4, UPT, UPT, UR50, 0x1, URZ ;  /* 0x0000000132047890 */ /* 0x000fe8000fffe0ff */
[----:B------:R-:W-:Y:S04]  /*8b10*/  UISETP.NE.AND UP0, UPT, UR4, 0x3, UPT ;  /* 0x000000030400788c */ /* 0x000fe8000bf05270 */
[----:B------:R-:W-:Y:S03]  /*8b20*/  USEL UR50, UR4, URZ, UP0 ;  /* 0x000000ff04327287 */ /* 0x000fe60008000000 */
[----:B------:R-:W-:Y:S05]  /*8b30*/  @P0 LEA R3, R3, UR49, 0x3 ;  /* 0x0000003103030c11 */ /* 0x000fea000f8e18ff */
[----:B------:R-:W-:Y:S05]  /*8b40*/  @P0 VIADD R3, R3, 0x228 ;  /* 0x0000022803030836 */ /* 0x000fea0000000000 */
[----:B-1----:R-:W-:Y:S04]  /*8b50*/  @P0 PRMT R2, R2, 0x654, R3 ;  /* 0x0000065402020816 */ /* 0x002fe80000000003 */
[----:B------:R1:W-:Y:S03]  /*8b60*/  @P0 SYNCS.ARRIVE.TRANS64.RED.A1T0 RZ, [R2+URZ], RZ ;  /* 0x000000ff02ff09a7 */ /* 0x0003e600081004ff */
.L_x_157:
[----:B------:R-:W-:Y:S01]  /*8b70*/  R2UR UR4, R65 ;  /* 0x00000000410472ca */ /* 0x000fe200000e0000 */
[----:B------:R-:W-:Y:S01]  /*8b80*/  UISETP.NE.AND UP0, UPT, UR62, URZ, UPT ;  /* 0x000000ff3e00728c */ /* 0x000fe2000bf05270 */
[----:B------:R-:W-:Y:S01]  /*8b90*/  ISETP.NE.AND P0, PT, R68, 0x2, PT ;  /* 0x000000024400780c */ /* 0x000fe20003f05270 */
[----:B------:R-:W-:Y:S01]  /*8ba0*/  UIADD3 UR25, UPT, UPT, UR37, UR63, URZ ;  /* 0x0000003f25197290 */ /* 0x000fe2000fffe0ff */
[----:B------:R-:W-:Y:S01]  /*8bb0*/  ISETP.NE.AND P1, PT, R0, 0x4, PT ;  /* 0x000000040000780c */ /* 0x000fe20003f25270 */
[----:B------:R-:W-:Y:S01]  /*8bc0*/  UIADD3 UR51, UPT, UPT, UR51, 0x2, URZ ;  /* 0x0000000233337890 */ /* 0x000fe2000fffe0ff */
[----:B-1----:R-:W-:Y:S01]  /*8bd0*/  SEL R2, RZ, 0x1, P0 ;  /* 0x00000001ff027807 */ /* 0x002fe20000000000 */
[----:B------:R-:W-:Y:S01]  /*8be0*/  UMOV UR36, UR61 ;  /* 0x0000003d00247c82 */ /* 0x000fe20008000000 */
[----:B------:R-:W-:Y:S02]  /*8bf0*/  SEL R3, RZ, 0x1, P1 ;  /* 0x00000001ff037807 */ /* 0x000fe40000800000 */
[----:B------:R-:W-:Y:S02]  /*8c00*/  LOP3.LUT R71, R71, R2, RZ, 0x3c, !PT ;  /* 0x0000000247477212 */ /* 0x000fe400078e3cff */
[----:B------:R-:W-:Y:S01]  /*8c10*/  LOP3.LUT R72, R72, R3, RZ, 0x3c, !PT ;  /* 0x0000000348487212 */ /* 0x000fe200078e3cff */
[----:B------:R-:W-:Y:S01]  /*8c20*/  UIADD3 UR20, UPT, UPT, UR38, UR4, URZ ;  /* 0x0000000426147290 */ /* 0x000fe2000fffe0ff */
[----:B------:R-:W-:Y:S02]  /*8c30*/  SEL R68, R68, RZ, P0 ;  /* 0x000000ff44447207 */ /* 0x000fe40000000000 */
[----:B------:R-:W-:Y:S01]  /*8c40*/  SEL R22, R0, RZ, P1 ;  /* 0x000000ff00167207 */ /* 0x000fe20000800000 */
[----:B------:R-:W-:Y:S08]  /*8c50*/  BRA.U UP0, `(.L_x_158) ;  /* 0xffffffdd00e47547 */ /* 0x000ff0000b83ffff */
[----:B------:R-:W-:-:S13]  /*8c60*/  R2UR UR4, R66 ;  /* 0x00000000420472ca */ /* 0x000fda00000e0000 */
[----:B------:R-:W-:-:S09]  /*8c70*/  UISETP.NE.AND UP0, UPT, UR4, URZ, UPT ;  /* 0x000000ff0400728c */ /* 0x000fd2000bf05270 */
[----:B------:R-:W-:Y:S05]  /*8c80*/  BRA.U !UP0, `(.L_x_159) ;  /* 0x0000000108487547 */ /* 0x000fea000b800000 */
[----:B------:R-:W1:Y:S02]  /*8c90*/  LDCU.64 UR4, c[0x0][0x890] ;  /* 0x00011200ff0477ac */ /* 0x000e640008000a00 */
[----:B-1----:R-:W-:-:S04]  /*8ca0*/  UISETP.NE.U32.AND UP0, UPT, UR4, URZ, UPT ;  /* 0x000000ff0400728c */ /* 0x002fc8000bf05070 */
[----:B------:R-:W-:-:S09]  /*8cb0*/  UISETP.NE.AND.EX UP0, UPT, UR5, URZ, UPT, UP0 ;  /* 0x000000ff0500728c */ /* 0x000fd2000bf05300 */
[----:B------:R-:W-:Y:S05]  /*8cc0*/  BRA.U UP0, `(.L_x_160) ;  /* 0x00000001000c7547 */ /* 0x000fea000b800000 */
[----:B------:R-:W-:-:S13]  /*8cd0*/  FSETP.NEU.AND P0, PT, R26, RZ, PT ;  /* 0x000000ff1a00720b */ /* 0x000fda0003f0d000 */
[----:B------:R-:W-:Y:S05]  /*8ce0*/  @!P0 EXIT ;  /* 0x000000000000894d */ /* 0x000fea0003800000 */
[----:B------:R-:W-:Y:S05]  /*8cf0*/  BRA `(.L_x_159) ;  /* 0x00000000002c7947 */ /* 0x000fea0003800000 */
.L_x_160:
[----:B------:R-:W-:Y:S01]  /*8d00*/  ISETP.NE.AND P0, PT, R67, RZ, PT ;  /* 0x000000ff4300720c */ /* 0x000fe20003f05270 */
[----:B------:R-:W-:-:S12]  /*8d10*/  BSSY.RECONVERGENT B0, `(.L_x_159) ;  /* 0x0000009000007945 */ /* 0x000fd80003800200 */
[----:B------:R-:W-:Y:S05]  /*8d20*/  @P0 BRA `(.L_x_161) ;  /* 0x0000000000140947 */ /* 0x000fea0003800000 */
[----:B------:R-:W1:Y:S02]  /*8d30*/  LDCU.64 UR4, c[0x0][0x888] ;  /* 0x00011100ff0477ac */ /* 0x000e640008000a00 */
[----:B-1----:R-:W-:-:S04]  /*8d40*/  ISETP.NE.U32.AND P0, PT, RZ, UR4, PT ;  /* 0x00000004ff007c0c */ /* 0x002fc8000bf05070 */
[----:B------:R-:W-:-:S13]  /*8d50*/  ISETP.NE.AND.EX P0, PT, RZ, UR5, PT, P0 ;  /* 0x00000005ff007c0c */ /* 0x000fda000bf05300 */
[----:B------:R-:W-:Y:S05]  /*8d60*/  @!P0 EXIT ;  /* 0x000000000000894d */ /* 0x000fea0003800000 */
[----:B------:R-:W-:Y:S05]  /*8d70*/  BRA `(.L_x_162) ;  /* 0x0000000000087947 */ /* 0x000fea0003800000 */
.L_x_161:
[----:B------:R-:W-:-:S13]  /*8d80*/  FSETP.NEU.AND P0, PT, R26, RZ, PT ;  /* 0x000000ff1a00720b */ /* 0x000fda0003f0d000 */
[----:B------:R-:W-:Y:S05]  /*8d90*/  @!P0 EXIT ;  /* 0x000000000000894d */ /* 0x000fea0003800000 */
.L_x_162:
[----:B------:R-:W-:Y:S05]  /*8da0*/  BSYNC.RECONVERGENT B0 ;  /* 0x0000000000007941 */ /* 0x000fea0003800200 */
.L_x_159:
[----:B------:R-:W1:Y:S01]  /*8db0*/  S2UR UR5, SR_CgaCtaId ;  /* 0x00000000000579c3 */ /* 0x000e620000008800 */
[----:B------:R-:W-:Y:S01]  /*8dc0*/  ULEA UR4, UR50, UR49, 0x3 ;  /* 0x0000003132047291 */ /* 0x000fe2000f8e18ff */
[----:B------:R-:W-:-:S04]  /*8dd0*/  DEPBAR.LE SB0, 0x0 ;  /* 0x000080000000791a */ /* 0x000fc80000000000 */
[----:B------:R-:W-:-:S04]  /*8de0*/  UIADD3 UR4, UPT, UPT, UR4, 0x228, URZ ;  /* 0x0000022804047890 */ /* 0x000fc8000fffe0ff */
[----:B-1----:R-:W-:-:S09]  /*8df0*/  UPRMT UR4, UR5, 0x654, UR4 ;  /* 0x0000065405047896 */ /* 0x002fd20008000004 */
[----:B------:R-:W-:Y:S01]  /*8e00*/  SYNCS.ARRIVE.TRANS64.RED.A1T0 RZ, [UR4], RZ ;  /* 0x000000ffffff79a7 */ /* 0x000fe20008100404 */
[----:B------:R-:W-:Y:S05]  /*8e10*/  EXIT ;  /* 0x000000000000794d */ /* 0x000fea0003800000 */
.L_x_25:
[----:B-1----:R1:W3:Y:S02]  /*8e20*/  SYNCS.PHASECHK.TRANS64.TRYWAIT P0, [R0+URZ+0x2c0], R3 ;  /* 0x0002c003000075a7 */ /* 0x0022e400080011ff */
[----:B---3--:R-:W-:Y:S05]  /*8e30*/  @!P0 NANOSLEEP.SYNCS 0x989680 ;  /* 0x009896800000895d */ /* 0x008fea0003900000 */
[----:B------:R-:W3:Y:S02]  /*8e40*/  @!P0 SYNCS.PHASECHK.TRANS64 P0, [R0+URZ+0x2c0], R3 ;  /* 0x0002c003000085a7 */ /* 0x000ee400080010ff */
[----:B---3--:R-:W-:Y:S05]  /*8e50*/  @!P0 BRA `(.L_x_25) ;  /* 0xfffffffc00f08947 */ /* 0x008fea000383ffff */
[----:B------:R-:W-:Y:S05]  /*8e60*/  BRA `(.L_x_163) ;  /* 0xffffff9000087947 */ /* 0x000fea000383ffff */
.L_x_28:
[----:B-1----:R-:W-:-:S07]  /*8e70*/  MOV R0, UR33 ;  /* 0x0000002100007c02 */ /* 0x002fce0008000f00 */
.L_x_164:
[----:B-1----:R1:W3:Y:S02]  /*8e80*/  SYNCS.PHASECHK.TRANS64.TRYWAIT P0, [R0+URZ+0x108], R3 ;  /* 0x00010803000075a7 */ /* 0x0022e400080011ff */
[----:B---3--:R-:W-:Y:S05]  /*8e90*/  @!P0 NANOSLEEP.SYNCS 0x989680 ;  /* 0x009896800000895d */ /* 0x008fea0003900000 */
[----:B------:R-:W3:Y:S02]  /*8ea0*/  @!P0 SYNCS.PHASECHK.TRANS64 P0, [R0+URZ+0x108], R3 ;  /* 0x00010803000085a7 */ /* 0x000ee400080010ff */
[----:B---3--:R-:W-:Y:S05]  /*8eb0*/  @!P0 BRA `(.L_x_164) ;  /* 0xfffffffc00f08947 */ /* 0x008fea000383ffff */
[----:B------:R-:W-:Y:S05]  /*8ec0*/  BRA `(.L_x_27) ;  /* 0xffffff9000587947 */ /* 0x000fea000383ffff */
.L_x_35:
[----:B-1----:R-:W-:-:S07]  /*8ed0*/  MOV R0, UR17 ;  /* 0x0000001100007c02 */ /* 0x002fce0008000f00 */
.L_x_165:
[----:B-1----:R1:W3:Y:S02]  /*8ee0*/  SYNCS.PHASECHK.TRANS64.TRYWAIT P0, [R0+URZ+0x108], R3 ;  /* 0x00010803000075a7 */ /* 0x0022e400080011ff */
[----:B---3--:R-:W-:Y:S05]  /*8ef0*/  @!P0 NANOSLEEP.SYNCS 0x989680 ;  /* 0x009896800000895d */ /* 0x008fea0003900000 */
[----:B------:R-:W3:Y:S02]  /*8f00*/  @!P0 SYNCS.PHASECHK.TRANS64 P0, [R0+URZ+0x108], R3 ;  /* 0x00010803000085a7 */ /* 0x000ee400080010ff */
[----:B---3--:R-:W-:Y:S05]  /*8f10*/  @!P0 BRA `(.L_x_165) ;  /* 0xfffffffc00f08947 */ /* 0x008fea000383ffff */
[----:B------:R-:W-:Y:S05]  /*8f20*/  BRA `(.L_x_34) ;  /* 0xffffff94001c7947 */ /* 0x000fea000383ffff */
.L_x_40:
[----:B-1----:R1:W3:Y:S02]  /*8f30*/  SYNCS.PHASECHK.TRANS64.TRYWAIT P0, [R3+URZ+0x250], R0 ;  /* 0x00025000030075a7 */ /* 0x0022e400080011ff */
[----:B---3--:R-:W-:Y:S05]  /*8f40*/  @!P0 NANOSLEEP.SYNCS 0x989680 ;  /* 0x009896800000895d */ /* 0x008fea0003900000 */
[----:B------:R-:W3:Y:S02]  /*8f50*/  @!P0 SYNCS.PHASECHK.TRANS64 P0, [R3+URZ+0x250], R0 ;  /* 0x00025000030085a7 */ /* 0x000ee400080010ff */
[----:B---3--:R-:W-:Y:S05]  /*8f60*/  @!P0 BRA `(.L_x_40) ;  /* 0xfffffffc00f08947 */ /* 0x008fea000383ffff */
[----:B------:R-:W-:Y:S05]  /*8f70*/  BRA `(.L_x_166) ;  /* 0xffffff9400c07947 */ /* 0x000fea000383ffff */
.L_x_44:
[----:B-1----:R-:W-:-:S07]  /*8f80*/  MOV R0, UR4 ;  /* 0x0000000400007c02 */ /* 0x002fce0008000f00 */
.L_x_167:
[----:B-1----:R1:W3:Y:S02]  /*8f90*/  SYNCS.PHASECHK.TRANS64.TRYWAIT P0, [R0+URZ], R3 ;  /* 0x00000003000075a7 */ /* 0x0022e400080011ff */
[----:B---3--:R-:W-:Y:S05]  /*8fa0*/  @!P0 NANOSLEEP.SYNCS 0x989680 ;  /* 0x009896800000895d */ /* 0x008fea0003900000 */
[----:B------:R-:W3:Y:S02]  /*8fb0*/  @!P0 SYNCS.PHASECHK.TRANS64 P0, [R0+URZ], R3 ;  /* 0x00000003000085a7 */ /* 0x000ee400080010ff */
[----:B---3--:R-:W-:Y:S05]  /*8fc0*/  @!P0 BRA `(.L_x_167) ;  /* 0xfffffffc00f08947 */ /* 0x008fea000383ffff */
[----:B------:R-:W-:Y:S05]  /*8fd0*/  BRA `(.L_x_168) ;  /* 0xffffff9c00687947 */ /* 0x000fea000383ffff */
.L_x_45:
[----:B------:R-:W-:-:S07]  /*8fe0*/  MOV R0, UR5 ;  /* 0x0000000500007c02 */ /* 0x000fce0008000f00 */
.L_x_169:
[----:B-1----:R1:W3:Y:S02]  /*8ff0*/  SYNCS.PHASECHK.TRANS64.TRYWAIT P0, [R0+URZ], R3 ;  /* 0x00000003000075a7 */ /* 0x0022e400080011ff */
[----:B---3--:R-:W-:Y:S05]  /*9000*/  @!P0 NANOSLEEP.SYNCS 0x989680 ;  /* 0x009896800000895d */ /* 0x008fea0003900000 */
[----:B------:R-:W3:Y:S02]  /*9010*/  @!P0 SYNCS.PHASECHK.TRANS64 P0, [R0+URZ], R3 ;  /* 0x00000003000085a7 */ /* 0x000ee400080010ff */
[----:B---3--:R-:W-:Y:S05]  /*9020*/  @!P0 BRA `(.L_x_169) ;  /* 0xfffffffc00f08947 */ /* 0x008fea000383ffff */
[----:B------:R-:W-:Y:S05]  /*9030*/  BRA `(.L_x_170) ;  /* 0xffffff9c00747947 */ /* 0x000fea000383ffff */
.L_x_46:
[----:B------:R-:W-:-:S07]  /*9040*/  MOV R0, UR5 ;  /* 0x0000000500007c02 */ /* 0x000fce0008000f00 */
.L_x_171:
[----:B-1----:R1:W3:Y:S02]  /*9050*/  SYNCS.PHASECHK.TRANS64.TRYWAIT P0, [R0+URZ], R3 ;  /* 0x00000003000075a7 */ /* 0x0022e400080011ff */
[----:B---3--:R-:W-:Y:S05]  /*9060*/  @!P0 NANOSLEEP.SYNCS 0x989680 ;  /* 0x009896800000895d */ /* 0x008fea0003900000 */
[----:B------:R-:W3:Y:S02]  /*9070*/  @!P0 SYNCS.PHASECHK.TRANS64 P0, [R0+URZ], R3 ;  /* 0x00000003000085a7 */ /* 0x000ee400080010ff */
[----:B---3--:R-:W-:Y:S05]  /*9080*/  @!P0 BRA `(.L_x_171) ;  /* 0xfffffffc00f08947 */ /* 0x008fea000383ffff */
[----:B------:R-:W-:Y:S05]  /*9090*/  BRA `(.L_x_172) ;  /* 0xffffff9c00807947 */ /* 0x000fea000383ffff */
.L_x_47:
[----:B------:R-:W-:-:S07]  /*90a0*/  MOV R0, UR5 ;  /* 0x0000000500007c02 */ /* 0x000fce0008000f00 */
.L_x_173:
[----:B-1----:R1:W3:Y:S02]  /*90b0*/  SYNCS.PHASECHK.TRANS64.TRYWAIT P0, [R0+URZ], R3 ;  /* 0x00000003000075a7 */ /* 0x0022e400080011ff */
[----:B---3--:R-:W-:Y:S05]  /*90c0*/  @!P0 NANOSLEEP.SYNCS 0x989680 ;  /* 0x009896800000895d */ /* 0x008fea0003900000 */
[----:B------:R-:W3:Y:S02]  /*90d0*/  @!P0 SYNCS.PHASECHK.TRANS64 P0, [R0+URZ], R3 ;  /* 0x00000003000085a7 */ /* 0x000ee400080010ff */
[----:B---3--:R-:W-:Y:S05]  /*90e0*/  @!P0 BRA `(.L_x_173) ;  /* 0xfffffffc00f08947 */ /* 0x008fea000383ffff */
[----:B------:R-:W-:Y:S05]  /*90f0*/  BRA `(.L_x_174) ;  /* 0xffffff9c008c7947 */ /* 0x000fea000383ffff */
.L_x_48:
[----:B------:R-:W-:-:S07]  /*9100*/  MOV R0, UR5 ;  /* 0x0000000500007c02 */ /* 0x000fce0008000f00 */
.L_x_175:
[----:B-1----:R1:W3:Y:S02]  /*9110*/  SYNCS.PHASECHK.TRANS64.TRYWAIT P0, [R0+URZ], R3 ;  /* 0x00000003000075a7 */ /* 0x0022e400080011ff */
[----:B---3--:R-:W-:Y:S05]  /*9120*/  @!P0 NANOSLEEP.SYNCS 0x989680 ;  /* 0x009896800000895d */ /* 0x008fea0003900000 */
[----:B------:R-:W3:Y:S02]  /*9130*/  @!P0 SYNCS.PHASECHK.TRANS64 P0, [R0+URZ], R3 ;  /* 0x00000003000085a7 */ /* 0x000ee400080010ff */
[----:B---3--:R-:W-:Y:S05]  /*9140*/  @!P0 BRA `(.L_x_175) ;  /* 0xfffffffc00f08947 */ /* 0x008fea000383ffff */
[----:B------:R-:W-:Y:S05]  /*9150*/  BRA `(.L_x_176) ;  /* 0xffffff9c00987947 */ /* 0x000fea000383ffff */
.L_x_49:
[----:B------:R-:W-:-:S07]  /*9160*/  MOV R0, UR5 ;  /* 0x0000000500007c02 */ /* 0x000fce0008000f00 */
.L_x_177:
[----:B-1----:R1:W3:Y:S02]  /*9170*/  SYNCS.PHASECHK.TRANS64.TRYWAIT P0, [R0+URZ], R3 ;  /* 0x00000003000075a7 */ /* 0x0022e400080011ff */
[----:B---3--:R-:W-:Y:S05]  /*9180*/  @!P0 NANOSLEEP.SYNCS 0x989680 ;  /* 0x009896800000895d */ /* 0x008fea0003900000 */
[----:B------:R-:W3:Y:S02]  /*9190*/  @!P0 SYNCS.PHASECHK.TRANS64 P0, [R0+URZ], R3 ;  /* 0x00000003000085a7 */ /* 0x000ee400080010ff */
[----:B---3--:R-:W-:Y:S05]  /*91a0*/  @!P0 BRA `(.L_x_177) ;  /* 0xfffffffc00f08947 */ /* 0x008fea000383ffff */
[----:B------:R-:W-:Y:S05]  /*91b0*/  BRA `(.L_x_178) ;  /* 0xffffff9c00a47947 */ /* 0x000fea000383ffff */
.L_x_50:
[----:B------:R-:W-:-:S07]  /*91c0*/  MOV R0, UR5 ;  /* 0x0000000500007c02 */ /* 0x000fce0008000f00 */
.L_x_179:
[----:B-1----:R1:W3:Y:S02]  /*91d0*/  SYNCS.PHASECHK.TRANS64.TRYWAIT P0, [R0+URZ], R3 ;  /* 0x00000003000075a7 */ /* 0x0022e400080011ff */
[----:B---3--:R-:W-:Y:S05]  /*91e0*/  @!P0 NANOSLEEP.SYNCS 0x989680 ;  /* 0x009896800000895d */ /* 0x008fea0003900000 */
[----:B------:R-:W3:Y:S02]  /*91f0*/  @!P0 SYNCS.PHASECHK.TRANS64 P0, [R0+URZ], R3 ;  /* 0x00000003000085a7 */ /* 0x000ee400080010ff */
[----:B---3--:R-:W-:Y:S05]  /*9200*/  @!P0 BRA `(.L_x_179) ;  /* 0xfffffffc00f08947 */ /* 0x008fea000383ffff */
[----:B------:R-:W-:Y:S05]  /*9210*/  BRA `(.L_x_180) ;  /* 0xffffff9c00b07947 */ /* 0x000fea000383ffff */
.L_x_51:
[----:B------:R-:W-:-:S07]  /*9220*/  MOV R0, UR5 ;  /* 0x0000000500007c02 */ /* 0x000fce0008000f00 */
.L_x_181:
[----:B-1----:R1:W3:Y:S02]  /*9230*/  SYNCS.PHASECHK.TRANS64.TRYWAIT P0, [R0+URZ], R3 ;  /* 0x00000003000075a7 */ /* 0x0022e400080011ff */
[----:B---3--:R-:W-:Y:S05]  /*9240*/  @!P0 NANOSLEEP.SYNCS 0x989680 ;  /* 0x009896800000895d */ /* 0x008fea0003900000 */
[----:B------:R-:W3:Y:S02]  /*9250*/  @!P0 SYNCS.PHASECHK.TRANS64 P0, [R0+URZ], R3 ;  /* 0x00000003000085a7 */ /* 0x000ee400080010ff */
[----:B---3--:R-:W-:Y:S05]  /*9260*/  @!P0 BRA `(.L_x_181) ;  /* 0xfffffffc00f08947 */ /* 0x008fea000383ffff */
[----:B------:R-:W-:Y:S05]  /*9270*/  BRA `(.L_x_182) ;  /* 0xffffff9c00bc7947 */ /* 0x000fea000383ffff */
.L_x_52:
[----:B------:R-:W-:-:S07]  /*9280*/  MOV R0, UR5 ;  /* 0x0000000500007c02 */ /* 0x000fce0008000f00 */
.L_x_183:
[----:B-1----:R1:W3:Y:S02]  /*9290*/  SYNCS.PHASECHK.TRANS64.TRYWAIT P0, [R0+URZ], R3 ;  /* 0x00000003000075a7 */ /* 0x0022e400080011ff */
[----:B---3--:R-:W-:Y:S05]  /*92a0*/  @!P0 NANOSLEEP.SYNCS 0x989680 ;  /* 0x009896800000895d */ /* 0x008fea0003900000 */
[----:B------:R-:W3:Y:S02]  /*92b0*/  @!P0 SYNCS.PHASECHK.TRANS64 P0, [R0+URZ], R3 ;  /* 0x00000003000085a7 */ /* 0x000ee400080010ff */
[----:B---3--:R-:W-:Y:S05]  /*92c0*/  @!P0 BRA `(.L_x_183) ;  /* 0xfffffffc00f08947 */ /* 0x008fea000383ffff */
[----:B------:R-:W-:Y:S05]  /*92d0*/  BRA `(.L_x_184) ;  /* 0xffffff9c00c87947 */ /* 0x000fea000383ffff */
.L_x_53:
[----:B------:R-:W-:-:S07]  /*92e0*/  MOV R0, UR5 ;  /* 0x0000000500007c02 */ /* 0x000fce0008000f00 */
.L_x_185:
[----:B-1----:R1:W3:Y:S02]  /*92f0*/  SYNCS.PHASECHK.TRANS64.TRYWAIT P0, [R0+URZ], R3 ;  /* 0x00000003000075a7 */ /* 0x0022e400080011ff */
[----:B---3--:R-:W-:Y:S05]  /*9300*/  @!P0 NANOSLEEP.SYNCS 0x989680 ;  /* 0x009896800000895d */ /* 0x008fea0003900000 */
[----:B------:R-:W3:Y:S02]  /*9310*/  @!P0 SYNCS.PHASECHK.TRANS64 P0, [R0+URZ], R3 ;  /* 0x00000003000085a7 */ /* 0x000ee400080010ff */
[----:B---3--:R-:W-:Y:S05]  /*9320*/  @!P0 BRA `(.L_x_185) ;  /* 0xfffffffc00f08947 */ /* 0x008fea000383ffff */
[----:B------:R-:W-:Y:S05]  /*9330*/  BRA `(.L_x_186) ;  /* 0xffffff9c00d47947 */ /* 0x000fea000383ffff */
.L_x_54:
[----:B------:R-:W-:-:S07]  /*9340*/  MOV R0, UR5 ;  /* 0x0000000500007c02 */ /* 0x000fce0008000f00 */
.L_x_187:
[----:B-1----:R1:W3:Y:S02]  /*9350*/  SYNCS.PHASECHK.TRANS64.TRYWAIT P0, [R0+URZ], R3 ;  /* 0x00000003000075a7 */ /* 0x0022e400080011ff */
[----:B---3--:R-:W-:Y:S05]  /*9360*/  @!P0 NANOSLEEP.SYNCS 0x989680 ;  /* 0x009896800000895d */ /* 0x008fea0003900000 */
[----:B------:R-:W3:Y:S02]  /*9370*/  @!P0 SYNCS.PHASECHK.TRANS64 P0, [R0+URZ], R3 ;  /* 0x00000003000085a7 */ /* 0x000ee400080010ff */
[----:B---3--:R-:W-:Y:S05]  /*9380*/  @!P0 BRA `(.L_x_187) ;  /* 0xfffffffc00f08947 */ /* 0x008fea000383ffff */
[----:B------:R-:W-:Y:S05]  /*9390*/  BRA `(.L_x_188) ;  /* 0xffffff9c00e07947 */ /* 0x000fea000383ffff */
.L_x_55:
[----:B------:R-:W-:-:S07]  /*93a0*/  MOV R0, UR5 ;  /* 0x0000000500007c02 */ /* 0x000fce0008000f00 */
.L_x_189:
[----:B-1----:R1:W3:Y:S02]  /*93b0*/  SYNCS.PHASECHK.TRANS64.TRYWAIT P0, [R0+URZ], R3 ;  /* 0x00000003000075a7 */ /* 0x0022e400080011ff */
[----:B---3--:R-:W-:Y:S05]  /*93c0*/  @!P0 NANOSLEEP.SYNCS 0x989680 ;  /* 0x009896800000895d */ /* 0x008fea0003900000 */
[----:B------:R-:W3:Y:S02]  /*93d0*/  @!P0 SYNCS.PHASECHK.TRANS64 P0, [R0+URZ], R3 ;  /* 0x00000003000085a7 */ /* 0x000ee400080010ff */
[----:B---3--:R-:W-:Y:S05]  /*93e0*/  @!P0 BRA `(.L_x_189) ;  /* 0xfffffffc00f08947 */ /* 0x008fea000383ffff */
[----:B------:R-:W-:Y:S05]  /*93f0*/  BRA `(.L_x_190) ;  /* 0xffffff9c00ec7947 */ /* 0x000fea000383ffff */
.L_x_56:
[----:B------:R-:W-:-:S07]  /*9400*/  MOV R0, UR5 ;  /* 0x0000000500007c02 */ /* 0x000fce0008000f00 */
.L_x_191:
[----:B-1----:R1:W3:Y:S02]  /*9410*/  SYNCS.PHASECHK.TRANS64.TRYWAIT P0, [R0+URZ], R3 ;  /* 0x00000003000075a7 */ /* 0x0022e400080011ff */
[----:B---3--:R-:W-:Y:S05]  /*9420*/  @!P0 NANOSLEEP.SYNCS 0x989680 ;  /* 0x009896800000895d */ /* 0x008fea0003900000 */
[----:B------:R-:W3:Y:S02]  /*9430*/  @!P0 SYNCS.PHASECHK.TRANS64 P0, [R0+URZ], R3 ;  /* 0x00000003000085a7 */ /* 0x000ee400080010ff */
[----:B---3--:R-:W-:Y:S05]  /*9440*/  @!P0 BRA `(.L_x_191) ;  /* 0xfffffffc00f08947 */ /* 0x008fea000383ffff */
[----:B------:R-:W-:Y:S05]  /*9450*/  BRA `(.L_x_192) ;  /* 0xffffff9c00f87947 */ /* 0x000fea000383ffff */
.L_x_57:
[----:B------:R-:W-:-:S07]  /*9460*/  MOV R0, UR5 ;  /* 0x0000000500007c02 */ /* 0x000fce0008000f00 */
.L_x_193:
[----:B-1----:R1:W3:Y:S02]  /*9470*/  SYNCS.PHASECHK.TRANS64.TRYWAIT P0, [R0+URZ], R3 ;  /* 0x00000003000075a7 */ /* 0x0022e400080011ff */
[----:B---3--:R-:W-:Y:S05]  /*9480*/  @!P0 NANOSLEEP.SYNCS 0x989680 ;  /* 0x009896800000895d */ /* 0x008fea0003900000 */
[----:B------:R-:W3:Y:S02]  /*9490*/  @!P0 SYNCS.PHASECHK.TRANS64 P0, [R0+URZ], R3 ;  /* 0x00000003000085a7 */ /* 0x000ee400080010ff */
[----:B---3--:R-:W-:Y:S05]  /*94a0*/  @!P0 BRA `(.L_x_193) ;  /* 0xfffffffc00f08947 */ /* 0x008fea000383ffff */
[----:B------:R-:W-:Y:S05]  /*94b0*/  BRA `(.L_x_194) ;  /* 0xffffffa000047947 */ /* 0x000fea000383ffff */
.L_x_58:
[----:B------:R-:W-:-:S07]  /*94c0*/  MOV R0, UR5 ;  /* 0x0000000500007c02 */ /* 0x000fce0008000f00 */
.L_x_195:
[----:B-1----:R1:W3:Y:S02]  /*94d0*/  SYNCS.PHASECHK.TRANS64.TRYWAIT P0, [R0+URZ], R3 ;  /* 0x00000003000075a7 */ /* 0x0022e400080011ff */
[----:B---3--:R-:W-:Y:S05]  /*94e0*/  @!P0 NANOSLEEP.SYNCS 0x989680 ;  /* 0x009896800000895d */ /* 0x008fea0003900000 */
[----:B------:R-:W3:Y:S02]  /*94f0*/  @!P0 SYNCS.PHASECHK.TRANS64 P0, [R0+URZ], R3 ;  /* 0x00000003000085a7 */ /* 0x000ee400080010ff */
[----:B---3--:R-:W-:Y:S05]  /*9500*/  @!P0 BRA `(.L_x_195) ;  /* 0xfffffffc00f08947 */ /* 0x008fea000383ffff */
[----:B------:R-:W-:Y:S05]  /*9510*/  BRA `(.L_x_196) ;  /* 0xffffffa000107947 */ /* 0x000fea000383ffff */
.L_x_59:
[----:B------:R-:W-:-:S07]  /*9520*/  MOV R0, UR5 ;  /* 0x0000000500007c02 */ /* 0x000fce0008000f00 */
.L_x_197:
[----:B-1----:R1:W3:Y:S02]  /*9530*/  SYNCS.PHASECHK.TRANS64.TRYWAIT P0, [R0+URZ], R3 ;  /* 0x00000003000075a7 */ /* 0x0022e400080011ff */
[----:B---3--:R-:W-:Y:S05]  /*9540*/  @!P0 NANOSLEEP.SYNCS 0x989680 ;  /* 0x009896800000895d */ /* 0x008fea0003900000 */
[----:B------:R-:W3:Y:S02]  /*9550*/  @!P0 SYNCS.PHASECHK.TRANS64 P0, [R0+URZ], R3 ;  /* 0x00000003000085a7 */ /* 0x000ee400080010ff */
[----:B---3--:R-:W-:Y:S05]  /*9560*/  @!P0 BRA `(.L_x_197) ;  /* 0xfffffffc00f08947 */ /* 0x008fea000383ffff */
[----:B------:R-:W-:Y:S05]  /*9570*/  BRA `(.L_x_198) ;  /* 0xffffffa0001c7947 */ /* 0x000fea000383ffff */
.L_x_60:
[----:B------:R-:W-:-:S07]  /*9580*/  MOV R0, UR5 ;  /* 0x0000000500007c02 */ /* 0x000fce0008000f00 */
.L_x_199:
[----:B-1----:R1:W3:Y:S02]  /*9590*/  SYNCS.PHASECHK.TRANS64.TRYWAIT P0, [R0+URZ], R3 ;  /* 0x00000003000075a7 */ /* 0x0022e400080011ff */
[----:B---3--:R-:W-:Y:S05]  /*95a0*/  @!P0 NANOSLEEP.SYNCS 0x989680 ;  /* 0x009896800000895d */ /* 0x008fea0003900000 */
[----:B------:R-:W3:Y:S02]  /*95b0*/  @!P0 SYNCS.PHASECHK.TRANS64 P0, [R0+URZ], R3 ;  /* 0x00000003000085a7 */ /* 0x000ee400080010ff */
[----:B---3--:R-:W-:Y:S05]  /*95c0*/  @!P0 BRA `(.L_x_199) ;  /* 0xfffffffc00f08947 */ /* 0x008fea000383ffff */
[----:B------:R-:W-:Y:S05]  /*95d0*/  BRA `(.L_x_200) ;  /* 0xffffffa000287947 */ /* 0x000fea000383ffff */
.L_x_61:
[----:B------:R-:W-:-:S07]  /*95e0*/  MOV R0, UR5 ;  /* 0x0000000500007c02 */ /* 0x000fce0008000f00 */
.L_x_201:
[----:B-1----:R1:W3:Y:S02]  /*95f0*/  SYNCS.PHASECHK.TRANS64.TRYWAIT P0, [R0+URZ], R3 ;  /* 0x00000003000075a7 */ /* 0x0022e400080011ff */
[----:B---3--:R-:W-:Y:S05]  /*9600*/  @!P0 NANOSLEEP.SYNCS 0x989680 ;  /* 0x009896800000895d */ /* 0x008fea0003900000 */
[----:B------:R-:W3:Y:S02]  /*9610*/  @!P0 SYNCS.PHASECHK.TRANS64 P0, [R0+URZ], R3 ;  /* 0x00000003000085a7 */ /* 0x000ee400080010ff */
[----:B---3--:R-:W-:Y:S05]  /*9620*/  @!P0 BRA `(.L_x_201) ;  /* 0xfffffffc00f08947 */ /* 0x008fea000383ffff */
[----:B------:R-:W-:Y:S05]  /*9630*/  BRA `(.L_x_202) ;  /* 0xffffffa000347947 */ /* 0x000fea000383ffff */
.L_x_62:
[----:B------:R-:W-:-:S07]  /*9640*/  MOV R0, UR5 ;  /* 0x0000000500007c02 */ /* 0x000fce0008000f00 */
.L_x_203:
[----:B-1----:R1:W3:Y:S02]  /*9650*/  SYNCS.PHASECHK.TRANS64.TRYWAIT P0, [R0+URZ], R3 ;  /* 0x00000003000075a7 */ /* 0x0022e400080011ff */
[----:B---3--:R-:W-:Y:S05]  /*9660*/  @!P0 NANOSLEEP.SYNCS 0x989680 ;  /* 0x009896800000895d */ /* 0x008fea0003900000 */
[----:B------:R-:W3:Y:S02]  /*9670*/  @!P0 SYNCS.PHASECHK.TRANS64 P0, [R0+URZ], R3 ;  /* 0x00000003000085a7 */ /* 0x000ee400080010ff */
[----:B---3--:R-:W-:Y:S05]  /*9680*/  @!P0 BRA `(.L_x_203) ;  /* 0xfffffffc00f08947 */ /* 0x008fea000383ffff */
[----:B------:R-:W-:Y:S05]  /*9690*/  BRA `(.L_x_204) ;  /* 0xffffffa000407947 */ /* 0x000fea000383ffff */
.L_x_63:
[----:B------:R-:W-:-:S07]  /*96a0*/  MOV R0, UR5 ;  /* 0x0000000500007c02 */ /* 0x000fce0008000f00 */
.L_x_205:
[----:B-1----:R1:W3:Y:S02]  /*96b0*/  SYNCS.PHASECHK.TRANS64.TRYWAIT P0, [R0+URZ], R3 ;  /* 0x00000003000075a7 */ /* 0x0022e400080011ff */
[----:B---3--:R-:W-:Y:S05]  /*96c0*/  @!P0 NANOSLEEP.SYNCS 0x989680 ;  /* 0x009896800000895d */ /* 0x008fea0003900000 */
[----:B------:R-:W3:Y:S02]  /*96d0*/  @!P0 SYNCS.PHASECHK.TRANS64 P0, [R0+URZ], R3 ;  /* 0x00000003000085a7 */ /* 0x000ee400080010ff */
[----:B---3--:R-:W-:Y:S05]  /*96e0*/  @!P0 BRA `(.L_x_205) ;  /* 0xfffffffc00f08947 */ /* 0x008fea000383ffff */
[----:B------:R-:W-:Y:S05]  /*96f0*/  BRA `(.L_x_206) ;  /* 0xffffffa0004c7947 */ /* 0x000fea000383ffff */
.L_x_64:
[----:B------:R-:W-:-:S07]  /*9700*/  MOV R0, UR5 ;  /* 0x0000000500007c02 */ /* 0x000fce0008000f00 */
.L_x_207:
[----:B-1----:R1:W3:Y:S02]  /*9710*/  SYNCS.PHASECHK.TRANS64.TRYWAIT P0, [R0+URZ], R3 ;  /* 0x00000003000075a7 */ /* 0x0022e400080011ff */
[----:B---3--:R-:W-:Y:S05]  /*9720*/  @!P0 NANOSLEEP.SYNCS 0x989680 ;  /* 0x009896800000895d */ /* 0x008fea0003900000 */
[----:B------:R-:W3:Y:S02]  /*9730*/  @!P0 SYNCS.PHASECHK.TRANS64 P0, [R0+URZ], R3 ;  /* 0x00000003000085a7 */ /* 0x000ee400080010ff */
[----:B---3--:R-:W-:Y:S05]  /*9740*/  @!P0 BRA `(.L_x_207) ;  /* 0xfffffffc00f08947 */ /* 0x008fea000383ffff */
[----:B------:R-:W-:Y:S05]  /*9750*/  BRA `(.L_x_208) ;  /* 0xffffffa000587947 */ /* 0x000fea000383ffff */
.L_x_65:
[----:B------:R-:W-:-:S07]  /*9760*/  MOV R0, UR5 ;  /* 0x0000000500007c02 */ /* 0x000fce0008000f00 */
.L_x_209:
[----:B-1----:R1:W3:Y:S02]  /*9770*/  SYNCS.PHASECHK.TRANS64.TRYWAIT P0, [R0+URZ], R3 ;  /* 0x00000003000075a7 */ /* 0x0022e400080011ff */
[----:B---3--:R-:W-:Y:S05]  /*9780*/  @!P0 NANOSLEEP.SYNCS 0x989680 ;  /* 0x009896800000895d */ /* 0x008fea0003900000 */
[----:B------:R-:W3:Y:S02]  /*9790*/  @!P0 SYNCS.PHASECHK.TRANS64 P0, [R0+URZ], R3 ;  /* 0x00000003000085a7 */ /* 0x000ee400080010ff */
[----:B---3--:R-:W-:Y:S05]  /*97a0*/  @!P0 BRA `(.L_x_209) ;  /* 0xfffffffc00f08947 */ /* 0x008fea000383ffff */
[----:B------:R-:W-:Y:S05]  /*97b0*/  BRA `(.L_x_210) ;  /* 0xffffffa000647947 */ /* 0x000fea000383ffff */
.L_x_66:
[----:B------:R-:W-:-:S07]  /*97c0*/  MOV R0, UR5 ;  /* 0x0000000500007c02 */ /* 0x000fce0008000f00 */
.L_x_211:
[----:B-1----:R1:W3:Y:S02]  /*97d0*/  SYNCS.PHASECHK.TRANS64.TRYWAIT P0, [R0+URZ], R3 ;  /* 0x00000003000075a7 */ /* 0x0022e400080011ff */
[----:B---3--:R-:W-:Y:S05]  /*97e0*/  @!P0 NANOSLEEP.SYNCS 0x989680 ;  /* 0x009896800000895d */ /* 0x008fea0003900000 */
[----:B------:R-:W3:Y:S02]  /*97f0*/  @!P0 SYNCS.PHASECHK.TRANS64 P0, [R0+URZ], R3 ;  /* 0x00000003000085a7 */ /* 0x000ee400080010ff */
[----:B---3--:R-:W-:Y:S05]  /*9800*/  @!P0 BRA `(.L_x_211) ;  /* 0xfffffffc00f08947 */ /* 0x008fea000383ffff */
[----:B------:R-:W-:Y:S05]  /*9810*/  BRA `(.L_x_212) ;  /* 0xffffffa000707947 */ /* 0x000fea000383ffff */
.L_x_67:
[----:B------:R-:W-:-:S07]  /*9820*/  MOV R0, UR5 ;  /* 0x0000000500007c02 */ /* 0x000fce0008000f00 */
.L_x_213:
[----:B-1----:R1:W3:Y:S02]  /*9830*/  SYNCS.PHASECHK.TRANS64.TRYWAIT P0, [R0+URZ], R3 ;  /* 0x00000003000075a7 */ /* 0x0022e400080011ff */
[----:B---3--:R-:W-:Y:S05]  /*9840*/  @!P0 NANOSLEEP.SYNCS 0x989680 ;  /* 0x009896800000895d */ /* 0x008fea0003900000 */
[----:B------:R-:W3:Y:S02]  /*9850*/  @!P0 SYNCS.PHASECHK.TRANS64 P0, [R0+URZ], R3 ;  /* 0x00000003000085a7 */ /* 0x000ee400080010ff */
[----:B---3--:R-:W-:Y:S05]  /*9860*/  @!P0 BRA `(.L_x_213) ;  /* 0xfffffffc00f08947 */ /* 0x008fea000383ffff */
[----:B------:R-:W-:Y:S05]  /*9870*/  BRA `(.L_x_214) ;  /* 0xffffffa0007c7947 */ /* 0x000fea000383ffff */
.L_x_68:
[----:B------:R-:W-:-:S07]  /*9880*/  MOV R0, UR5 ;  /* 0x0000000500007c02 */ /* 0x000fce0008000f00 */
.L_x_215:
[----:B-1----:R1:W3:Y:S02]  /*9890*/  SYNCS.PHASECHK.TRANS64.TRYWAIT P0, [R0+URZ], R3 ;  /* 0x00000003000075a7 */ /* 0x0022e400080011ff */
[----:B---3--:R-:W-:Y:S05]  /*98a0*/  @!P0 NANOSLEEP.SYNCS 0x989680 ;  /* 0x009896800000895d */ /* 0x008fea0003900000 */
[----:B------:R-:W3:Y:S02]  /*98b0*/  @!P0 SYNCS.PHASECHK.TRANS64 P0, [R0+URZ], R3 ;  /* 0x00000003000085a7 */ /* 0x000ee400080010ff */
[----:B---3--:R-:W-:Y:S05]  /*98c0*/  @!P0 BRA `(.L_x_215) ;  /* 0xfffffffc00f08947 */ /* 0x008fea000383ffff */
[----:B------:R-:W-:Y:S05]  /*98d0*/  BRA `(.L_x_216) ;  /* 0xffffffa000887947 */ /* 0x000fea000383ffff */
.L_x_69:
[----:B------:R-:W-:-:S07]  /*98e0*/  MOV R0, UR5 ;  /* 0x0000000500007c02 */ /* 0x000fce0008000f00 */
.L_x_217:
[----:B-1----:R1:W3:Y:S02]  /*98f0*/  SYNCS.PHASECHK.TRANS64.TRYWAIT P0, [R0+URZ], R3 ;  /* 0x00000003000075a7 */ /* 0x0022e400080011ff */
[----:B---3--:R-:W-:Y:S05]  /*9900*/  @!P0 NANOSLEEP.SYNCS 0x989680 ;  /* 0x009896800000895d */ /* 0x008fea0003900000 */
[----:B------:R-:W3:Y:S02]  /*9910*/  @!P0 SYNCS.PHASECHK.TRANS64 P0, [R0+URZ], R3 ;  /* 0x00000003000085a7 */ /* 0x000ee400080010ff */
[----:B---3--:R-:W-:Y:S05]  /*9920*/  @!P0 BRA `(.L_x_217) ;  /* 0xfffffffc00f08947 */ /* 0x008fea000383ffff */
[----:B------:R-:W-:Y:S05]  /*9930*/  BRA `(.L_x_218) ;  /* 0xffffffa000947947 */ /* 0x000fea000383ffff */
.L_x_70:
[----:B------:R-:W-:-:S07]  /*9940*/  MOV R0, UR5 ;  /* 0x0000000500007c02 */ /* 0x000fce0008000f00 */
.L_x_219:
[----:B-1----:R1:W3:Y:S02]  /*9950*/  SYNCS.PHASECHK.TRANS64.TRYWAIT P0, [R0+URZ], R3 ;  /* 0x00000003000075a7 */ /* 0x0022e400080011ff */
[----:B---3--:R-:W-:Y:S05]  /*9960*/  @!P0 NANOSLEEP.SYNCS 0x989680 ;  /* 0x009896800000895d */ /* 0x008fea0003900000 */
[----:B------:R-:W3:Y:S02]  /*9970*/  @!P0 SYNCS.PHASECHK.TRANS64 P0, [R0+URZ], R3 ;  /* 0x00000003000085a7 */ /* 0x000ee400080010ff */
[----:B---3--:R-:W-:Y:S05]  /*9980*/  @!P0 BRA `(.L_x_219) ;  /* 0xfffffffc00f08947 */ /* 0x008fea000383ffff */
[----:B------:R-:W-:Y:S05]  /*9990*/  BRA `(.L_x_220) ;  /* 0xffffffa000a07947 */ /* 0x000fea000383ffff */
.L_x_71:
[----:B------:R-:W-:-:S07]  /*99a0*/  MOV R0, UR5 ;  /* 0x0000000500007c02 */ /* 0x000fce0008000f00 */
.L_x_221:
[----:B-1----:R1:W3:Y:S02]  /*99b0*/  SYNCS.PHASECHK.TRANS64.TRYWAIT P0, [R0+URZ], R3 ;  /* 0x00000003000075a7 */ /* 0x0022e400080011ff */
[----:B---3--:R-:W-:Y:S05]  /*99c0*/  @!P0 NANOSLEEP.SYNCS 0x989680 ;  /* 0x009896800000895d */ /* 0x008fea0003900000 */
[----:B------:R-:W3:Y:S02]  /*99d0*/  @!P0 SYNCS.PHASECHK.TRANS64 P0, [R0+URZ], R3 ;  /* 0x00000003000085a7 */ /* 0x000ee400080010ff */
[----:B---3--:R-:W-:Y:S05]  /*99e0*/  @!P0 BRA `(.L_x_221) ;  /* 0xfffffffc00f08947 */ /* 0x008fea000383ffff */
[----:B------:R-:W-:Y:S05]  /*99f0*/  BRA `(.L_x_222) ;  /* 0xffffffa000ac7947 */ /* 0x000fea000383ffff */
.L_x_72:
[----:B------:R-:W-:-:S07]  /*9a00*/  MOV R0, UR5 ;  /* 0x0000000500007c02 */ /* 0x000fce0008000f00 */
.L_x_223:
[----:B-1----:R1:W3:Y:S02]  /*9a10*/  SYNCS.PHASECHK.TRANS64.TRYWAIT P0, [R0+URZ], R3 ;  /* 0x00000003000075a7 */ /* 0x0022e400080011ff */
[----:B---3--:R-:W-:Y:S05]  /*9a20*/  @!P0 NANOSLEEP.SYNCS 0x989680 ;  /* 0x009896800000895d */ /* 0x008fea0003900000 */
[----:B------:R-:W3:Y:S02]  /*9a30*/  @!P0 SYNCS.PHASECHK.TRANS64 P0, [R0+URZ], R3 ;  /* 0x00000003000085a7 */ /* 0x000ee400080010ff */
[----:B---3--:R-:W-:Y:S05]  /*9a40*/  @!P0 BRA `(.L_x_223) ;  /* 0xfffffffc00f08947 */ /* 0x008fea000383ffff */
[----:B------:R-:W-:Y:S05]  /*9a50*/  BRA `(.L_x_224) ;  /* 0xffffffa000b87947 */ /* 0x000fea000383ffff */
.L_x_73:
[----:B------:R-:W-:-:S07]  /*9a60*/  MOV R0, UR5 ;  /* 0x0000000500007c02 */ /* 0x000fce0008000f00 */
.L_x_225:
[----:B-1----:R1:W3:Y:S02]  /*9a70*/  SYNCS.PHASECHK.TRANS64.TRYWAIT P0, [R0+URZ], R3 ;  /* 0x00000003000075a7 */ /* 0x0022e400080011ff */
[----:B---3--:R-:W-:Y:S05]  /*9a80*/  @!P0 NANOSLEEP.SYNCS 0x989680 ;  /* 0x009896800000895d */ /* 0x008fea0003900000 */
[----:B------:R-:W3:Y:S02]  /*9a90*/  @!P0 SYNCS.PHASECHK.TRANS64 P0, [R0+URZ], R3 ;  /* 0x00000003000085a7 */ /* 0x000ee400080010ff */
[----:B---3--:R-:W-:Y:S05]  /*9aa0*/  @!P0 BRA `(.L_x_225) ;  /* 0xfffffffc00f08947 */ /* 0x008fea000383ffff */
[----:B------:R-:W-:Y:S05]  /*9ab0*/  BRA `(.L_x_226) ;  /* 0xffffffa000c47947 */ /* 0x000fea000383ffff */
.L_x_74:
[----:B------:R-:W-:-:S07]  /*9ac0*/  MOV R0, UR5 ;  /* 0x0000000500007c02 */ /* 0x000fce0008000f00 */
.L_x_227:
[----:B-1----:R1:W3:Y:S02]  /*9ad0*/  SYNCS.PHASECHK.TRANS64.TRYWAIT P0, [R0+URZ], R3 ;  /* 0x00000003000075a7 */ /* 0x0022e400080011ff */
[----:B---3--:R-:W-:Y:S05]  /*9ae0*/  @!P0 NANOSLEEP.SYNCS 0x989680 ;  /* 0x009896800000895d */ /* 0x008fea0003900000 */
[----:B------:R-:W3:Y:S02]  /*9af0*/  @!P0 SYNCS.PHASECHK.TRANS64 P0, [R0+URZ], R3 ;  /* 0x00000003000085a7 */ /* 0x000ee400080010ff */
[----:B---3--:R-:W-:Y:S05]  /*9b00*/  @!P0 BRA `(.L_x_227) ;  /* 0xfffffffc00f08947 */ /* 0x008fea000383ffff */
[----:B------:R-:W-:Y:S05]  /*9b10*/  BRA `(.L_x_228) ;  /* 0xffffffa000d07947 */ /* 0x000fea000383ffff */
.L_x_75:
[----:B------:R-:W-:-:S07]  /*9b20*/  MOV R0, UR5 ;  /* 0x0000000500007c02 */ /* 0x000fce0008000f00 */
.L_x_229:
[----:B-1----:R1:W3:Y:S02]  /*9b30*/  SYNCS.PHASECHK.TRANS64.TRYWAIT P0, [R0+URZ], R3 ;  /* 0x00000003000075a7 */ /* 0x0022e400080011ff */
[----:B---3--:R-:W-:Y:S05]  /*9b40*/  @!P0 NANOSLEEP.SYNCS 0x989680 ;  /* 0x009896800000895d */ /* 0x008fea0003900000 */
[----:B------:R-:W3:Y:S02]  /*9b50*/  @!P0 SYNCS.PHASECHK.TRANS64 P0, [R0+URZ], R3 ;  /* 0x00000003000085a7 */ /* 0x000ee400080010ff */
[----:B---3--:R-:W-:Y:S05]  /*9b60*/  @!P0 BRA `(.L_x_229) ;  /* 0xfffffffc00f08947 */ /* 0x008fea000383ffff */
[----:B------:R-:W-:Y:S05]  /*9b70*/  BRA `(.L_x_230) ;  /* 0xffffffa000dc7947 */ /* 0x000fea000383ffff */
.L_x_78:
[----:B-1----:R1:W2:Y:S02]  /*9b80*/  SYNCS.PHASECHK.TRANS64.TRYWAIT P0, [R2+URZ+0x2b0], R5 ;  /* 0x0002b005020075a7 */ /* 0x0022a400080011ff */
[----:B--2---:R-:W-:Y:S05]  /*9b90*/  @!P0 NANOSLEEP.SYNCS 0x989680 ;  /* 0x009896800000895d */ /* 0x004fea0003900000 */
[----:B------:R-:W2:Y:S02]  /*9ba0*/  @!P0 SYNCS.PHASECHK.TRANS64 P0, [R2+URZ+0x2b0], R5 ;  /* 0x0002b005020085a7 */ /* 0x000ea400080010ff */
[----:B--2---:R-:W-:Y:S05]  /*9bb0*/  @!P0 BRA `(.L_x_78) ;  /* 0xfffffffc00f08947 */ /* 0x004fea000383ffff */
[----:B------:R-:W-:Y:S05]  /*9bc0*/  BRA `(.L_x_231) ;  /* 0xffffffa400407947 */ /* 0x000fea000383ffff */
.L_x_79:
[----:B------:R-:W-:-:S07]  /*9bd0*/  MOV R2, UR4 ;  /* 0x0000000400027c02 */ /* 0x000fce0008000f00 */
.L_x_232:
[----:B-1----:R1:W2:Y:S02]  /*9be0*/  SYNCS.PHASECHK.TRANS64.TRYWAIT P0, [R2+URZ+0x260], R5 ;  /* 0x00026005020075a7 */ /* 0x0022a400080011ff */
[----:B--2---:R-:W-:Y:S05]  /*9bf0*/  @!P0 NANOSLEEP.SYNCS 0x989680 ;  /* 0x009896800000895d */ /* 0x004fea0003900000 */
[----:B------:R-:W2:Y:S02]  /*9c00*/  @!P0 SYNCS.PHASECHK.TRANS64 P0, [R2+URZ+0x260], R5 ;  /* 0x00026005020085a7 */ /* 0x000ea400080010ff */
[----:B--2---:R-:W-:Y:S05]  /*9c10*/  @!P0 BRA `(.L_x_232) ;  /* 0xfffffffc00f08947 */ /* 0x004fea000383ffff */
[----:B------:R-:W-:Y:S05]  /*9c20*/  BRA `(.L_x_233) ;  /* 0xffffffa400507947 */ /* 0x000fea000383ffff */
.L_x_80:
[----:B-1----:R1:W2:Y:S02]  /*9c30*/  SYNCS.PHASECHK.TRANS64.TRYWAIT P1, [R2+URZ+0x250], R5 ;  /* 0x00025005020075a7 */ /* 0x0022a400080211ff */
[----:B--2---:R-:W-:Y:S05]  /*9c40*/  @!P1 NANOSLEEP.SYNCS 0x989680 ;  /* 0x009896800000995d */ /* 0x004fea0003900000 */
[----:B------:R-:W2:Y:S02]  /*9c50*/  @!P1 SYNCS.PHASECHK.TRANS64 P1, [R2+URZ+0x250], R5 ;  /* 0x00025005020095a7 */ /* 0x000ea400080210ff */
[----:B--2---:R-:W-:Y:S05]  /*9c60*/  @!P1 BRA `(.L_x_80) ;  /* 0xfffffffc00f09947 */ /* 0x004fea000383ffff */
[----:B------:R-:W-:Y:S05]  /*9c70*/  BRA `(.L_x_234) ;  /* 0xffffffa400807947 */ /* 0x000fea000383ffff */
.L_x_83:
[----:B------:R-:W-:-:S07]  /*9c80*/  MOV R0, UR4 ;  /* 0x0000000400007c02 */ /* 0x000fce0008000f00 */
.L_x_235:
[----:B-1----:R1:W2:Y:S02]  /*9c90*/  SYNCS.PHASECHK.TRANS64.TRYWAIT P0, [R0+URZ+0x260], R3 ;  /* 0x00026003000075a7 */ /* 0x0022a400080011ff */
[----:B--2---:R-:W-:Y:S05]  /*9ca0*/  @!P0 NANOSLEEP.SYNCS 0x989680 ;  /* 0x009896800000895d */ /* 0x004fea0003900000 */
[----:B------:R-:W2:Y:S02]  /*9cb0*/  @!P0 SYNCS.PHASECHK.TRANS64 P0, [R0+URZ+0x260], R3 ;  /* 0x00026003000085a7 */ /* 0x000ea400080010ff */
[----:B--2---:R-:W-:Y:S05]  /*9cc0*/  @!P0 BRA `(.L_x_235) ;  /* 0xfffffffc00f08947 */ /* 0x004fea000383ffff */
[----:B------:R-:W-:Y:S05]  /*9cd0*/  BRA `(.L_x_82) ;  /* 0xffffffa400d47947 */ /* 0x000fea000383ffff */
.L_x_92:
[----:B-1----:R-:W-:-:S04]  /*9ce0*/  MOV R0, UR5 ;  /* 0x0000000500007c02 */ /* 0x002fc80008000f00 */
[----:B------:R1:W2:Y:S03]  /*9cf0*/  SYNCS.PHASECHK.TRANS64.TRYWAIT P0, [R0+URZ+0x8], R7 ;  /* 0x00000807000075a7 */ /* 0x0002a600080011ff */
[----:B--2---:R-:W-:Y:S05]  /*9d00*/  @!P0 NANOSLEEP.SYNCS 0x989680 ;  /* 0x009896800000895d */ /* 0x004fea0003900000 */
[----:B------:R-:W2:Y:S02]  /*9d10*/  @!P0 SYNCS.PHASECHK.TRANS64 P0, [R0+URZ+0x8], R7 ;  /* 0x00000807000085a7 */ /* 0x000ea400080010ff */
[----:B--2---:R-:W-:Y:S05]  /*9d20*/  @!P0 BRA `(.L_x_92) ;  /* 0xfffffffc00ec8947 */ /* 0x004fea000383ffff */
[----:B------:R-:W-:Y:S05]  /*9d30*/  BRA `(.L_x_91) ;  /* 0xffffffa8008c7947 */ /* 0x000fea000383ffff */
.L_x_94:
[----:B------:R-:W-:Y:S01]  /*9d40*/  BSSY B0, `(.L_x_236) ;  /* 0x0000006000007945 */ /* 0x000fe20003800000 */
[----:B------:R-:W-:-:S07]  /*9d50*/  MOV R15, 0xffffffff ;  /* 0xffffffff000f7802 */ /* 0x000fce0000000f00 */
[----:B-1---5:R-:W-:Y:S05]  /*9d60*/  WARPSYNC.COLLECTIVE R15, `(.L_x_237) ;  /* 0x000000000f0c7348 */ /* 0x022fea0003c00000 */
[----:B------:R-:W-:Y:S02]  /*9d70*/  ELECT P6, UR79, PT ;  /* 0x00000000004f782f */ /* 0x000fe400038c0000 */
[----:B------:R-:W-:Y:S01]  /*9d80*/  MOV R14, UR79 ;  /* 0x0000004f000e7c02 */ /* 0x000fe20008000f00 */
[----:B-1---5:R-:W-:Y:S10]  /*9d90*/  ENDCOLLECTIVE ;  /* 0x000000000000791b */ /* 0x022ff40003800000 */
.L_x_237:
[----:B------:R-:W-:Y:S05]  /*9da0*/  BSYNC B0 ;  /* 0x0000000000007941 */ /* 0x000fea0003800000 */
.L_x_236:
[----:B------:R-:W-:Y:S01]  /*9db0*/  PLOP3.LUT P0, PT, P6, PT, PT, 0x80, 0x8 ;  /* 0x000000000008781c */ /* 0x000fe2000370f070 */
[----:B------:R-:W-:-:S12]  /*9dc0*/  BRA `(.L_x_238) ;  /* 0xffffffa800b87947 */ /* 0x000fd8000383ffff */
.L_x_96:
[----:B-1----:R-:W-:-:S04]  /*9dd0*/  MOV R0, UR5 ;  /* 0x0000000500007c02 */ /* 0x002fc80008000f00 */
[----:B------:R1:W2:Y:S03]  /*9de0*/  SYNCS.PHASECHK.TRANS64.TRYWAIT P0, [R0+URZ+0x8], R5 ;  /* 0x00000805000075a7 */ /* 0x0002a600080011ff */
[----:B--2---:R-:W-:Y:S05]  /*9df0*/  @!P0 NANOSLEEP.SYNCS 0x989680 ;  /* 0x009896800000895d */ /* 0x004fea0003900000 */
[----:B------:R-:W2:Y:S02]  /*9e00*/  @!P0 SYNCS.PHASECHK.TRANS64 P0, [R0+URZ+0x8], R5 ;  /* 0x00000805000085a7 */ /* 0x000ea400080010ff */
[----:B--2---:R-:W-:Y:S05]  /*9e10*/  @!P0 BRA `(.L_x_96) ;  /* 0xfffffffc00ec8947 */ /* 0x004fea000383ffff */
[----:B------:R-:W-:Y:S05]  /*9e20*/  BRA `(.L_x_95) ;  /* 0xffffffa800bc7947 */ /* 0x000fea000383ffff */
.L_x_97:
[----:B-1----:R1:W2:Y:S02]  /*9e30*/  SYNCS.PHASECHK.TRANS64.TRYWAIT P0, [R0+URZ+0x250], R5 ;  /* 0x00025005000075a7 */ /* 0x0022a400080011ff */
[----:B--2---:R-:W-:Y:S05]  /*9e40*/  @!P0 NANOSLEEP.SYNCS 0x989680 ;  /* 0x009896800000895d */ /* 0x004fea0003900000 */
[----:B------:R-:W2:Y:S02]  /*9e50*/  @!P0 SYNCS.PHASECHK.TRANS64 P0, [R0+URZ+0x250], R5 ;  /* 0x00025005000085a7 */ /* 0x000ea400080010ff */
[----:B--2---:R-:W-:Y:S05]  /*9e60*/  @!P0 BRA `(.L_x_97) ;  /* 0xfffffffc00f08947 */ /* 0x004fea000383ffff */
[----:B------:R-:W-:Y:S05]  /*9e70*/  BRA `(.L_x_239) ;  /* 0xffffffac00987947 */ /* 0x000fea000383ffff */
.L_x_99:
[----:B------:R-:W-:-:S07]  /*9e80*/  MOV R0, UR23 ;  /* 0x0000001700007c02 */ /* 0x000fce0008000f00 */
.L_x_240:
[----:B-1----:R1:W2:Y:S02]  /*9e90*/  SYNCS.PHASECHK.TRANS64.TRYWAIT P0, [R0+URZ+0x290], R5 ;  /* 0x00029005000075a7 */ /* 0x0022a400080011ff */
[----:B--2---:R-:W-:Y:S05]  /*9ea0*/  @!P0 NANOSLEEP.SYNCS 0x989680 ;  /* 0x009896800000895d */ /* 0x004fea0003900000 */
[----:B------:R-:W2:Y:S02]  /*9eb0*/  @!P0 SYNCS.PHASECHK.TRANS64 P0, [R0+URZ+0x290], R5 ;  /* 0x00029005000085a7 */ /* 0x000ea400080010ff */
[----:B--2---:R-:W-:Y:S05]  /*9ec0*/  @!P0 BRA `(.L_x_240) ;  /* 0xfffffffc00f08947 */ /* 0x004fea000383ffff */
[----:B------:R-:W-:Y:S05]  /*9ed0*/  BRA `(.L_x_241) ;  /* 0xffffffac00e47947 */ /* 0x000fea000383ffff */
.L_x_102:
[----:B------:R-:W-:Y:S07]  /*9ee0*/  MOV R0, UR5 ;  /* 0x0000000500007c02 */ /* 0x000fee0008000f00 */
.L_x_242:
[----:B-1----:R1:W2:Y:S02]  /*9ef0*/  SYNCS.PHASECHK.TRANS64.TRYWAIT P0, [R0+URZ], R5 ;  /* 0x00000005000075a7 */ /* 0x0022a400080011ff */
[----:B--2---:R-:W-:Y:S05]  /*9f00*/  @!P0 NANOSLEEP.SYNCS 0x989680 ;  /* 0x009896800000895d */ /* 0x004fea0003900000 */
[----:B------:R-:W2:Y:S02]  /*9f10*/  @!P0 SYNCS.PHASECHK.TRANS64 P0, [R0+URZ], R5 ;  /* 0x00000005000085a7 */ /* 0x000ea400080010ff */
[----:B--2---:R-:W-:Y:S05]  /*9f20*/  @!P0 BRA `(.L_x_242) ;  /* 0xfffffffc00f08947 */ /* 0x004fea000383ffff */
[----:B------:R-:W-:Y:S05]  /*9f30*/  BRA `(.L_x_101) ;  /* 0xffffffac00f87947 */ /* 0x000fea000383ffff */
.L_x_106:
[----:B-1----:R-:W-:-:S07]  /*9f40*/  MOV R0, UR4 ;  /* 0x0000000400007c02 */ /* 0x002fce0008000f00 */
.L_x_243:
[----:B-1----:R1:W2:Y:S02]  /*9f50*/  SYNCS.PHASECHK.TRANS64.TRYWAIT P0, [R0+URZ], R3 ;  /* 0x00000003000075a7 */ /* 0x0022a400080011ff */
[----:B--2---:R-:W-:Y:S05]  /*9f60*/  @!P0 NANOSLEEP.SYNCS 0x989680 ;  /* 0x009896800000895d */ /* 0x004fea0003900000 */
[----:B------:R-:W2:Y:S02]  /*9f70*/  @!P0 SYNCS.PHASECHK.TRANS64 P0, [R0+URZ], R3 ;  /* 0x00000003000085a7 */ /* 0x000ea400080010ff */
[----:B--2---:R-:W-:Y:S05]  /*9f80*/  @!P0 BRA `(.L_x_243) ;  /* 0xfffffffc00f08947 */ /* 0x004fea000383ffff */
[----:B------:R-:W-:Y:S05]  /*9f90*/  BRA `(.L_x_244) ;  /* 0xffffffb000c47947 */ /* 0x000fea000383ffff */
.L_x_107:
[----:B------:R-:W-:-:S07]  /*9fa0*/  MOV R0, UR5 ;  /* 0x0000000500007c02 */ /* 0x000fce0008000f00 */
.L_x_245:
[----:B-1----:R1:W2:Y:S02]  /*9fb0*/  SYNCS.PHASECHK.TRANS64.TRYWAIT P0, [R0+URZ], R3 ;  /* 0x00000003000075a7 */ /* 0x0022a400080011ff */
[----:B--2---:R-:W-:Y:S05]  /*9fc0*/  @!P0 NANOSLEEP.SYNCS 0x989680 ;  /* 0x009896800000895d */ /* 0x004fea0003900000 */
[----:B------:R-:W2:Y:S02]  /*9fd0*/  @!P0 SYNCS.PHASECHK.TRANS64 P0, [R0+URZ], R3 ;  /* 0x00000003000085a7 */ /* 0x000ea400080010ff */
[----:B--2---:R-:W-:Y:S05]  /*9fe0*/  @!P0 BRA `(.L_x_245) ;  /* 0xfffffffc00f08947 */ /* 0x004fea000383ffff */
[----:B------:R-:W-:Y:S05]  /*9ff0*/  BRA `(.L_x_246) ;  /* 0xffffffb000d07947 */ /* 0x000fea000383ffff */
.L_x_108:
[----:B------:R-:W-:-:S07]  /*a000*/  MOV R0, UR5 ;  /* 0x0000000500007c02 */ /* 0x000fce0008000f00 */
.L_x_247:
[----:B-1----:R1:W2:Y:S02]  /*a010*/  SYNCS.PHASECHK.TRANS64.TRYWAIT P0, [R0+URZ], R3 ;  /* 0x00000003000075a7 */ /* 0x0022a400080011ff */
[----:B--2---:R-:W-:Y:S05]  /*a020*/  @!P0 NANOSLEEP.SYNCS 0x989680 ;  /* 0x009896800000895d */ /* 0x004fea0003900000 */
[----:B------:R-:W2:Y:S02]  /*a030*/  @!P0 SYNCS.PHASECHK.TRANS64 P0, [R0+URZ], R3 ;  /* 0x00000003000085a7 */ /* 0x000ea400080010ff */
[----:B--2---:R-:W-:Y:S05]  /*a040*/  @!P0 BRA `(.L_x_247) ;  /* 0xfffffffc00f08947 */ /* 0x004fea000383ffff */
[----:B------:R-:W-:Y:S05]  /*a050*/  BRA `(.L_x_248) ;  /* 0xffffffb000dc7947 */ /* 0x000fea000383ffff */
.L_x_111:
[----:B------:R-:W-:-:S07]  /*a060*/  MOV R0, UR17 ;  /* 0x0000001100007c02 */ /* 0x000fce0008000f00 */
.L_x_249:
[----:B-1----:R1:W2:Y:S02]  /*a070*/  SYNCS.PHASECHK.TRANS64.TRYWAIT P1, [R0+URZ+0x2d0], R3 ;  /* 0x0002d003000075a7 */ /* 0x0022a400080211ff */
[----:B--2---:R-:W-:Y:S05]  /*a080*/  @!P1 NANOSLEEP.SYNCS 0x989680 ;  /* 0x009896800000995d */ /* 0x004fea0003900000 */
[----:B------:R-:W2:Y:S02]  /*a090*/  @!P1 SYNCS.PHASECHK.TRANS64 P1, [R0+URZ+0x2d0], R3 ;  /* 0x0002d003000095a7 */ /* 0x000ea400080210ff */
[----:B--2---:R-:W-:Y:S05]  /*a0a0*/  @!P1 BRA `(.L_x_249) ;  /* 0xfffffffc00f09947 */ /* 0x004fea000383ffff */
[----:B------:R-:W-:Y:S05]  /*a0b0*/  BRA `(.L_x_250) ;  /* 0xffffffb400287947 */ /* 0x000fea000383ffff */
.L_x_116:
[----:B--2---:R2:W4:Y:S02]  /*a0c0*/  SYNCS.PHASECHK.TRANS64.TRYWAIT P0, [R12+URZ+0x250], R9 ;  /* 0x000250090c0075a7 */ /* 0x00452400080011ff */
[----:B----4-:R-:W-:Y:S05]  /*a0d0*/  @!P0 NANOSLEEP.SYNCS 0x989680 ;  /* 0x009896800000895d */ /* 0x010fea0003900000 */
[----:B------:R-:W4:Y:S02]  /*a0e0*/  @!P0 SYNCS.PHASECHK.TRANS64 P0, [R12+URZ+0x250], R9 ;  /* 0x000250090c0085a7 */ /* 0x000f2400080010ff */
[----:B----4-:R-:W-:Y:S05]  /*a0f0*/  @!P0 BRA `(.L_x_116) ;  /* 0xfffffffc00f08947 */ /* 0x010fea000383ffff */
[----:B------:R-:W-:Y:S05]  /*a100*/  BRA `(.L_x_251) ;  /* 0xffffffb800447947 */ /* 0x000fea000383ffff */
.L_x_119:
[----:B------:R-:W-:Y:S07]  /*a110*/  MOV R0, UR29 ;  /* 0x0000001d00007c02 */ /* 0x000fee0008000f00 */
.L_x_252:
[----:B--2---:R2:W3:Y:S02]  /*a120*/  SYNCS.PHASECHK.TRANS64.TRYWAIT P2, [R0+URZ+0x248], R9 ;  /* 0x00024809000075a7 */ /* 0x0044e400080411ff */
[----:B---3--:R-:W-:Y:S05]  /*a130*/  @!P2 NANOSLEEP.SYNCS 0x989680 ;  /* 0x009896800000a95d */ /* 0x008fea0003900000 */
[----:B------:R-:W3:Y:S02]  /*a140*/  @!P2 SYNCS.PHASECHK.TRANS64 P2, [R0+URZ+0x248], R9 ;  /* 0x000248090000a5a7 */ /* 0x000ee400080410ff */
[----:B---3--:R-:W-:Y:S05]  /*a150*/  @!P2 BRA `(.L_x_252) ;  /* 0xfffffffc00f0a947 */ /* 0x008fea000383ffff */
[----:B------:R-:W-:Y:S05]  /*a160*/  BRA `(.L_x_118) ;  /* 0xffffffbc00a87947 */ /* 0x000fea000383ffff */
.L_x_122:
[----:B------:R-:W-:Y:S07]  /*a170*/  MOV R0, UR4 ;  /* 0x0000000400007c02 */ /* 0x000fee0008000f00 */
.L_x_253:
[----:B--2---:R2:W3:Y:S02]  /*a180*/  SYNCS.PHASECHK.TRANS64.TRYWAIT P0, [R0+URZ+0x228], R9 ;  /* 0x00022809000075a7 */ /* 0x0044e400080011ff */
[----:B---3--:R-:W-:Y:S05]  /*a190*/  @!P0 NANOSLEEP.SYNCS 0x989680 ;  /* 0x009896800000895d */ /* 0x008fea0003900000 */
[----:B------:R-:W3:Y:S02]  /*a1a0*/  @!P0 SYNCS.PHASECHK.TRANS64 P0, [R0+URZ+0x228], R9 ;  /* 0x00022809000085a7 */ /* 0x000ee400080010ff */
[----:B---3--:R-:W-:Y:S05]  /*a1b0*/  @!P0 BRA `(.L_x_253) ;  /* 0xfffffffc00f08947 */ /* 0x008fea000383ffff */
[----:B------:R-:W-:Y:S05]  /*a1c0*/  BRA `(.L_x_254) ;  /* 0xffffffc000087947 */ /* 0x000fea000383ffff */
.L_x_123:
[----:B------:R-:W-:Y:S07]  /*a1d0*/  MOV R9, UR5 ;  /* 0x0000000500097c02 */ /* 0x000fee0008000f00 */
.L_x_255:
[----:B--2---:R2:W3:Y:S02]  /*a1e0*/  SYNCS.PHASECHK.TRANS64.TRYWAIT P0, [R9+URZ+0x228], R6 ;  /* 0x00022806090075a7 */ /* 0x0044e400080011ff */
[----:B---3--:R-:W-:Y:S05]  /*a1f0*/  @!P0 NANOSLEEP.SYNCS 0x989680 ;  /* 0x009896800000895d */ /* 0x008fea0003900000 */
[----:B------:R-:W3:Y:S02]  /*a200*/  @!P0 SYNCS.PHASECHK.TRANS64 P0, [R9+URZ+0x228], R6 ;  /* 0x00022806090085a7 */ /* 0x000ee400080010ff */
[----:B---3--:R-:W-:Y:S05]  /*a210*/  @!P0 BRA `(.L_x_255) ;  /* 0xfffffffc00f08947 */ /* 0x008fea000383ffff */
[----:B------:R-:W-:Y:S05]  /*a220*/  BRA `(.L_x_256) ;  /* 0xffffffc000847947 */ /* 0x000fea000383ffff */
.L_x_125:
[----:B------:R-:W-:-:S07]  /*a230*/  MOV R0, UR4 ;  /* 0x0000000400007c02 */ /* 0x000fce0008000f00 */
.L_x_257:
[----:B--2---:R2:W3:Y:S02]  /*a240*/  SYNCS.PHASECHK.TRANS64.TRYWAIT P0, [R0+URZ], R3 ;  /* 0x00000003000075a7 */ /* 0x0044e400080011ff */
[----:B---3--:R-:W-:Y:S05]  /*a250*/  @!P0 NANOSLEEP.SYNCS 0x989680 ;  /* 0x009896800000895d */ /* 0x008fea0003900000 */
[----:B------:R-:W3:Y:S02]  /*a260*/  @!P0 SYNCS.PHASECHK.TRANS64 P0, [R0+URZ], R3 ;  /* 0x00000003000085a7 */ /* 0x000ee400080010ff */
[----:B---3--:R-:W-:Y:S05]  /*a270*/  @!P0 BRA `(.L_x_257) ;  /* 0xfffffffc00f08947 */ /* 0x008fea000383ffff */
[----:B------:R-:W-:Y:S05]  /*a280*/  BRA `(.L_x_258) ;  /* 0xffffffc400347947 */ /* 0x000fea000383ffff */
.L_x_126:
[----:B------:R-:W-:-:S07]  /*a290*/  MOV R0, UR5 ;  /* 0x0000000500007c02 */ /* 0x000fce0008000f00 */
.L_x_259:
[----:B--2---:R2:W3:Y:S02]  /*a2a0*/  SYNCS.PHASECHK.TRANS64.TRYWAIT P0, [R0+URZ], R3 ;  /* 0x00000003000075a7 */ /* 0x0044e400080011ff */
[----:B---3--:R-:W-:Y:S05]  /*a2b0*/  @!P0 NANOSLEEP.SYNCS 0x989680 ;  /* 0x009896800000895d */ /* 0x008fea0003900000 */
[----:B------:R-:W3:Y:S02]  /*a2c0*/  @!P0 SYNCS.PHASECHK.TRANS64 P0, [R0+URZ], R3 ;  /* 0x00000003000085a7 */ /* 0x000ee400080010ff */
[----:B---3--:R-:W-:Y:S05]  /*a2d0*/  @!P0 BRA `(.L_x_259) ;  /* 0xfffffffc00f08947 */ /* 0x008fea000383ffff */
[----:B------:R-:W-:Y:S05]  /*a2e0*/  BRA `(.L_x_260) ;  /* 0xffffffc400407947 */ /* 0x000fea000383ffff */
.L_x_128:
[----:B-1----:R1:W2:Y:S02]  /*a2f0*/  SYNCS.PHASECHK.TRANS64.TRYWAIT P0, [R3+URZ+0x250], R0 ;  /* 0x00025000030075a7 */ /* 0x0022a400080011ff */
[----:B--2---:R-:W-:Y:S05]  /*a300*/  @!P0 NANOSLEEP.SYNCS 0x989680 ;  /* 0x009896800000895d */ /* 0x004fea0003900000 */
[----:B------:R-:W2:Y:S02]  /*a310*/  @!P0 SYNCS.PHASECHK.TRANS64 P0, [R3+URZ+0x250], R0 ;  /* 0x00025000030085a7 */ /* 0x000ea400080010ff */
[----:B--2---:R-:W-:Y:S05]  /*a320*/  @!P0 BRA `(.L_x_128) ;  /* 0xfffffffc00f08947 */ /* 0x004fea000383ffff */
[----:B------:R-:W-:Y:S05]  /*a330*/  BRA `(.L_x_261) ;  /* 0xffffffc800407947 */ /* 0x000fea000383ffff */
.L_x_138:
[----:B-1----:R1:W2:Y:S02]  /*a340*/  SYNCS.PHASECHK.TRANS64.TRYWAIT P1, [R0+URZ+0x210], R3 ;  /* 0x00021003000075a7 */ /* 0x0022a400080211ff */
[----:B--2---:R-:W-:Y:S05]  /*a350*/  @!P1 NANOSLEEP.SYNCS 0x989680 ;  /* 0x009896800000995d */ /* 0x004fea0003900000 */
[----:B------:R-:W2:Y:S02]  /*a360*/  @!P1 SYNCS.PHASECHK.TRANS64 P1, [R0+URZ+0x210], R3 ;  /* 0x00021003000095a7 */ /* 0x000ea400080210ff */
[----:B--2---:R-:W-:Y:S05]  /*a370*/  @!P1 BRA `(.L_x_138) ;  /* 0xfffffffc00f09947 */ /* 0x004fea000383ffff */
[----:B------:R-:W-:Y:S05]  /*a380*/  BRA `(.L_x_137) ;  /* 0xffffffd400d87947 */ /* 0x000fea000383ffff */
.L_x_140:
[----:B-1----:R1:W4:Y:S02]  /*a390*/  SYNCS.PHASECHK.TRANS64.TRYWAIT P0, [R79+URZ+0x270], R2 ;  /* 0x000270024f0075a7 */ /* 0x00232400080011ff */
[----:B----4-:R-:W-:Y:S05]  /*a3a0*/  @!P0 NANOSLEEP.SYNCS 0x989680 ;  /* 0x009896800000895d */ /* 0x010fea0003900000 */
[----:B------:R-:W4:Y:S02]  /*a3b0*/  @!P0 SYNCS.PHASECHK.TRANS64 P0, [R79+URZ+0x270], R2 ;  /* 0x000270024f0085a7 */ /* 0x000f2400080010ff */
[----:B----4-:R-:W-:Y:S05]  /*a3c0*/  @!P0 BRA `(.L_x_140) ;  /* 0xfffffffc00f08947 */ /* 0x010fea000383ffff */
[----:B------:R-:W-:Y:S05]  /*a3d0*/  BRA `(.L_x_139) ;  /* 0xffffffd800107947 */ /* 0x000fea000383ffff */
.L_x_151:
[----:B---3--:R3:W4:Y:S02]  /*a3e0*/  SYNCS.PHASECHK.TRANS64.TRYWAIT P0, [R3+URZ+0x210], R88 ;  /* 0x00021058030075a7 */ /* 0x00872400080011ff */
[----:B----4-:R-:W-:Y:S05]  /*a3f0*/  @!P0 NANOSLEEP.SYNCS 0x989680 ;  /* 0x009896800000895d */ /* 0x010fea0003900000 */
[----:B------:R-:W4:Y:S02]  /*a400*/  @!P0 SYNCS.PHASECHK.TRANS64 P0, [R3+URZ+0x210], R88 ;  /* 0x00021058030085a7 */ /* 0x000f2400080010ff */
[----:B----4-:R-:W-:Y:S05]  /*a410*/  @!P0 BRA `(.L_x_151) ;  /* 0xfffffffc00f08947 */ /* 0x010fea000383ffff */
[----:B------:R-:W-:Y:S05]  /*a420*/  BRA `(.L_x_150) ;  /* 0xffffffdc00d47947 */ /* 0x000fea000383ffff */
        .weak           $__internal_0_$__cuda_sm10x_tcgen05_guardrail_trap_col_being_dealloced_not_returned_by_alloc
        .type           $__internal_0_$__cuda_sm10x_tcgen05_guardrail_trap_col_being_dealloced_not_returned_by_alloc,@function
        .size           $__internal_0_$__cuda_sm10x_tcgen05_guardrail_trap_col_being_dealloced_not_returned_by_alloc,($__internal_1_$__cuda_sm10x_tcgen05_guardrail_trap_phase_invalid_during_alloc - $__internal_0_$__cuda_sm10x_tcgen05_guardrail_trap_col_being_dealloced_not_returned_by_alloc)
$__internal_0_$__cuda_sm10x_tcgen05_guardrail_trap_col_being_dealloced_not_returned_by_alloc:
[----:B------:R-:W-:Y:S05]  /*a430*/  BPT.TRAP 0x1 ;  /* 0x000000040000795c */ /* 0x000fea0000300000 */
[----:B------:R-:W-:-:S04]  /*a440*/  HFMA2 R3, -RZ, RZ, 0, 0 ;  /* 0x00000000ff037431 */ /* 0x000fc800000001ff */
[----:B------:R-:W-:Y:S05]  /*a450*/  RET.REL.NODEC R2 `(_ZN7cutlass13device_kernelINS_4gemm6kernel13GemmUniversalIN4cute5tupleIJiiiiEEENS1_10collective13CollectiveMmaINS1_35MainloopSm100TmaUmmaWarpSpecializedILi33ELi2ELi4ENS5_IJNS4_1CILi2EEESB_NSA_ILi1EEEEEEEENS5_IJNSA_ILi128EEENSA_ILi64EEENSA_ILi16EEEEEEfNS5_IJlSC_lEEEfSJ_NS4_8TiledMMAINS4_8MMA_AtomIJNS4_23SM100_MMA_TF32_2x1SM_SSINS_10tfloat32_tESN_fLi128ELi64ELNS4_4UMMA5MajorE0ELSP_0ELNSO_7ScaleInE0ELSQ_0EEEEEENS4_6LayoutINS5_IJSC_SC_SC_EEENS5_IJNSA_ILi0EEESV_SV_EEEEENS5_IJNS4_10UnderscoreESY_SY_EEEEENS4_28SM100_TMA_2SM_LOAD_MULTICASTENS4_14ComposedLayoutINS4_7SwizzleILi2ELi4ELi3EEENS4_18smem_ptr_flag_bitsILi32EEENST_INS5_IJNSA_ILi8EEESH_EEENS5_IJSH_SC_EEEEEEEvNS4_8identityENS4_18SM100_TMA_2SM_LOADES1B_vS1C_EENS_8epilogue10collective18CollectiveEpilogueINS1F_23Sm100TmaWarpSpecializedILi3ELi2ELi16ELb1ELb0EEEJNS5_IJSG_SG_SH_EEENS5_IJNST_ISG_SC_EENST_INS5_IJSH_SB_EEENS5_IJSC_NSA_ILi32EEEEEEEEEEEfSJ_fSJ_NS1F_6fusion15FusionCallbacksIS1J_NS1R_17LinearCombinationIffffLNS_15FloatRoundStyleE2EEES1K_S1Q_JEEENS4_5SM1004TMEM4LOAD26SM100_TMEM_LOAD_32dp32b16xENS4_13SM90_TMA_LOADES1B_NS4_39AutoVectorizingCopyWithAssumedAlignmentILi128EEENS4_14SM90_TMA_STOREES1B_S23_S23_EEEvvEEEEvNT_6ParamsE) ;  /* 0xffffff5802e87950 */ /* 0x000fea0003c3ffff */
        .weak           $__internal_1_$__cuda_sm10x_tcgen05_guardrail_trap_phase_invalid_during_alloc
        .type           $__internal_1_$__cuda_sm10x_tcgen05_guardrail_trap_phase_invalid_during_alloc,@function
        .size           $__internal_1_$__cuda_sm10x_tcgen05_guardrail_trap_phase_invalid_during_alloc,($__internal_2_$__cuda_sm10x_tcgen05_guardrail_trap_unallocated_columns_being_dealloced - $__internal_1_$__cuda_sm10x_tcgen05_guardrail_trap_phase_invalid_during_alloc)
$__internal_1_$__cuda_sm10x_tcgen05_guardrail_trap_phase_invalid_during_alloc:
[----:B------:R-:W-:Y:S05]  /*a460*/  BPT.TRAP 0x1 ;  /* 0x000000040000795c */ /* 0x000fea0000300000 */
[----:B------:R-:W-:-:S04]  /*a470*/  MOV R5, 0x0 ;  /* 0x0000000000057802 */ /* 0x000fc80000000f00 */
[----:B------:R-:W-:Y:S05]  /*a480*/  RET.REL.NODEC R4 `(_ZN7cutlass13device_kernelINS_4gemm6kernel13GemmUniversalIN4cute5tupleIJiiiiEEENS1_10collective13CollectiveMmaINS1_35MainloopSm100TmaUmmaWarpSpecializedILi33ELi2ELi4ENS5_IJNS4_1CILi2EEESB_NSA_ILi1EEEEEEEENS5_IJNSA_ILi128EEENSA_ILi64EEENSA_ILi16EEEEEEfNS5_IJlSC_lEEEfSJ_NS4_8TiledMMAINS4_8MMA_AtomIJNS4_23SM100_MMA_TF32_2x1SM_SSINS_10tfloat32_tESN_fLi128ELi64ELNS4_4UMMA5MajorE0ELSP_0ELNSO_7ScaleInE0ELSQ_0EEEEEENS4_6LayoutINS5_IJSC_SC_SC_EEENS5_IJNSA_ILi0EEESV_SV_EEEEENS5_IJNS4_10UnderscoreESY_SY_EEEEENS4_28SM100_TMA_2SM_LOAD_MULTICASTENS4_14ComposedLayoutINS4_7SwizzleILi2ELi4ELi3EEENS4_18smem_ptr_flag_bitsILi32EEENST_INS5_IJNSA_ILi8EEESH_EEENS5_IJSH_SC_EEEEEEEvNS4_8identityENS4_18SM100_TMA_2SM_LOADES1B_vS1C_EENS_8epilogue10collective18CollectiveEpilogueINS1F_23Sm100TmaWarpSpecializedILi3ELi2ELi16ELb1ELb0EEEJNS5_IJSG_SG_SH_EEENS5_IJNST_ISG_SC_EENST_INS5_IJSH_SB_EEENS5_IJSC_NSA_ILi32EEEEEEEEEEEfSJ_fSJ_NS1F_6fusion15FusionCallbacksIS1J_NS1R_17LinearCombinationIffffLNS_15FloatRoundStyleE2EEES1K_S1Q_JEEENS4_5SM1004TMEM4LOAD26SM100_TMEM_LOAD_32dp32b16xENS4_13SM90_TMA_LOADES1B_NS4_39AutoVectorizingCopyWithAssumedAlignmentILi128EEENS4_14SM90_TMA_STOREES1B_S23_S23_EEEvvEEEEvNT_6ParamsE) ;  /* 0xffffff5804dc7950 */ /* 0x000fea0003c3ffff */
        .weak           $__internal_2_$__cuda_sm10x_tcgen05_guardrail_trap_unallocated_columns_being_dealloced
        .type           $__internal_2_$__cuda_sm10x_tcgen05_guardrail_trap_unallocated_columns_being_dealloced,@function
        .size           $__internal_2_$__cuda_sm10x_tcgen05_guardrail_trap_unallocated_columns_being_dealloced,(.L_x_263 - $__internal_2_$__cuda_sm10x_tcgen05_guardrail_trap_unallocated_columns_being_dealloced)
$__internal_2_$__cuda_sm10x_tcgen05_guardrail_trap_unallocated_columns_being_dealloced:
[----:B------:R-:W-:Y:S05]  /*a490*/  BPT.TRAP 0x1 ;  /* 0x000000040000795c */ /* 0x000fea0000300000 */
[----:B------:R-:W-:-:S04]  /*a4a0*/  HFMA2 R3, -RZ, RZ, 0, 0 ;  /* 0x00000000ff037431 */ /* 0x000fc800000001ff */
[----:B------:R-:W-:Y:S05]  /*a4b0*/  RET.REL.NODEC R2 `(_ZN7cutlass13device_kernelINS_4gemm6kernel13GemmUniversalIN4cute5tupleIJiiiiEEENS1_10collective13CollectiveMmaINS1_35MainloopSm100TmaUmmaWarpSpecializedILi33ELi2ELi4ENS5_IJNS4_1CILi2EEESB_NSA_ILi1EEEEEEEENS5_IJNSA_ILi128EEENSA_ILi64EEENSA_ILi16EEEEEEfNS5_IJlSC_lEEEfSJ_NS4_8TiledMMAINS4_8MMA_AtomIJNS4_23SM100_MMA_TF32_2x1SM_SSINS_10tfloat32_tESN_fLi128ELi64ELNS4_4UMMA5MajorE0ELSP_0ELNSO_7ScaleInE0ELSQ_0EEEEEENS4_6LayoutINS5_IJSC_SC_SC_EEENS5_IJNSA_ILi0EEESV_SV_EEEEENS5_IJNS4_10UnderscoreESY_SY_EEEEENS4_28SM100_TMA_2SM_LOAD_MULTICASTENS4_14ComposedLayoutINS4_7SwizzleILi2ELi4ELi3EEENS4_18smem_ptr_flag_bitsILi32EEENST_INS5_IJNSA_ILi8EEESH_EEENS5_IJSH_SC_EEEEEEEvNS4_8identityENS4_18SM100_TMA_2SM_LOADES1B_vS1C_EENS_8epilogue10collective18CollectiveEpilogueINS1F_23Sm100TmaWarpSpecializedILi3ELi2ELi16ELb1ELb0EEEJNS5_IJSG_SG_SH_EEENS5_IJNST_ISG_SC_EENST_INS5_IJSH_SB_EEENS5_IJSC_NSA_ILi32EEEEEEEEEEEfSJ_fSJ_NS1F_6fusion15FusionCallbacksIS1J_NS1R_17LinearCombinationIffffLNS_15FloatRoundStyleE2EEES1K_S1Q_JEEENS4_5SM1004TMEM4LOAD26SM100_TMEM_LOAD_32dp32b16xENS4_13SM90_TMA_LOADES1B_NS4_39AutoVectorizingCopyWithAssumedAlignmentILi128EEENS4_14SM90_TMA_STOREES1B_S23_S23_EEEvvEEEEvNT_6ParamsE) ;  /* 0xffffff5802d07950 */ /* 0x000fea0003c3ffff */
.L_x_262:
[----:B------:R-:W-:-:S00]  /*a4c0*/  BRA `(.L_x_262) ;  /* 0xfffffffc00fc7947 */ /* 0x000fc0000383ffff */
[----:B------:R-:W-:-:S00]  /*a4d0*/  NOP ;  /* 0x0000000000007918 */ /* 0x000fc00000000000 */
        /* <DEDUP_REMOVED lines=10> */
.L_x_263:


//--------------------- .nv.global.init           --------------------------
	.section	.nv.global.init,"aw",@progbits
.nv.global.init:
	.type		$str$27,@object
	.size		$str$27,($str$28 - $str$27)
$str$27:
        /*0000*/ 	.byte	0x28, 0x61, 0x64, 0x64, 0x72, 0x65, 0x73, 0x73, 0x20, 0x26, 0x20, 0x6d, 0x61, 0x73, 0x6b, 0x29
        /*0010*/ 	.byte	0x20, 0x3d, 0x3d, 0x20, 0x30, 0x00
	.type		$str$28,@object
	.size		$str$28,($str$26 - $str$28)
$str$28:
        /*0016*/ 	.byte	0x2f, 0x74, 0x6d, 0x70, 0x2f, 0x63, 0x75, 0x74, 0x6c, 0x61, 0x73, 0x73, 0x5f, 0x73, 0x77, 0x65
        /*0026*/ 	.byte	0x65, 0x70, 0x5f, 0x73, 0x72, 0x63, 0x2f, 0x69, 0x6e, 0x63, 0x6c, 0x75, 0x64, 0x65, 0x2f, 0x63
        /*0036*/ 	.byte	0x75, 0x74, 0x65, 0x2f, 0x70, 0x6f, 0x69, 0x6e, 0x74, 0x65, 0x72, 0x5f, 0x66, 0x6c, 0x61, 0x67
        /*0046*/ 	.byte	0x67, 0x65, 0x64, 0x2e, 0x68, 0x70, 0x70, 0x00
	.type		$str$26,@object
	.size		$str$26,($str$25 - $str$26)
$str$26:
        /*004e*/ 	.byte	0x2f, 0x74, 0x6d, 0x70, 0x2f, 0x63, 0x75, 0x74, 0x6c, 0x61, 0x73, 0x73, 0x5f, 0x73, 0x77, 0x65
        /*005e*/ 	.byte	0x65, 0x70, 0x5f, 0x73, 0x72, 0x63, 0x2f, 0x69, 0x6e, 0x63, 0x6c, 0x75, 0x64, 0x65, 0x2f, 0x63
        /*006e*/ 	.byte	0x75, 0x74, 0x65, 0x2f, 0x61, 0x74, 0x6f, 0x6d, 0x2f, 0x63, 0x6f, 0x70, 0x79, 0x5f, 0x74, 0x72
        /*007e*/ 	.byte	0x61, 0x69, 0x74, 0x73, 0x5f, 0x73, 0x6d, 0x31, 0x30, 0x30, 0x2e, 0x68, 0x70, 0x70, 0x00
	.type		$str$25,@object
	.size		$str$25,(__unnamed_1 - $str$25)
$str$25:
        /*008d*/ 	.byte	0x28, 0x28, 0x75, 0x69, 0x6e, 0x74, 0x33, 0x32, 0x5f, 0x74, 0x28, 0x74, 0x68, 0x72, 0x65, 0x61
        /*009d*/ 	.byte	0x64, 0x49, 0x64, 0x78, 0x2e, 0x78, 0x29, 0x20, 0x2f, 0x20, 0x33, 0x32, 0x29, 0x20, 0x25, 0x20
        /*00ad*/ 	.byte	0x34, 0x29, 0x20, 0x3d, 0x3d, 0x20, 0x28, 0x28, 0x28, 0x74, 0x6d, 0x65, 0x6d, 0x5f, 0x61, 0x64
        /*00bd*/ 	.byte	0x64, 0x72, 0x20, 0x3e, 0x3e, 0x20, 0x31, 0x36, 0x29, 0x20, 0x2f, 0x20, 0x33, 0x32, 0x29, 0x20
        /*00cd*/ 	.byte	0x25, 0x20, 0x34, 0x29, 0x00
	.type		__unnamed_1,@object
	.size		__unnamed_1,(__unnamed_2 - __unnamed_1)
__unnamed_1:
        /*00d2*/ 	.byte	0x61, 0x75, 0x74, 0x6f, 0x20, 0x63, 0x75, 0x74, 0x65, 0x3a, 0x3a, 0x61, 0x73, 0x5f, 0x70, 0x6f
        /* <DEDUP_REMOVED lines=23> */
        /*0252*/ 	.byte	0x3a, 0x3a, 0x43, 0x3c, 0x32, 0x30, 0x34, 0x38, 0x3e, 0x3e, 0x3e, 0x3e, 0x5d, 0x00
	.type		__unnamed_2,@object
	.size		__unnamed_2,(.L_2 - __unnamed_2)
__unnamed_2:
        /* <DEDUP_REMOVED lines=42> */
        /*0500*/ 	.byte	0x3e, 0x5d, 0x00
.L_2:


//--------------------- .nv.shared._ZN7cutlass13device_kernelINS_4gemm6kernel13GemmUniversalIN4cute5tupleIJiiiiEEENS1_10collective13CollectiveMmaINS1_35MainloopSm100TmaUmmaWarpSpecializedILi33ELi2ELi4ENS5_IJNS4_1CILi2EEESB_NSA_ILi1EEEEEEEENS5_IJNSA_ILi128EEENSA_ILi64EEENSA_ILi16EEEEEEfNS5_IJlSC_lEEEfSJ_NS4_8TiledMMAINS4_8MMA_AtomIJNS4_23SM100_MMA_TF32_2x1SM_SSINS_10tfloat32_tESN_fLi128ELi64ELNS4_4UMMA5MajorE0ELSP_0ELNSO_7ScaleInE0ELSQ_0EEEEEENS4_6LayoutINS5_IJSC_SC_SC_EEENS5_IJNSA_ILi0EEESV_SV_EEEEENS5_IJNS4_10UnderscoreESY_SY_EEEEENS4_28SM100_TMA_2SM_LOAD_MULTICASTENS4_14ComposedLayoutINS4_7SwizzleILi2ELi4ELi3EEENS4_18smem_ptr_flag_bitsILi32EEENST_INS5_IJNSA_ILi8EEESH_EEENS5_IJSH_SC_EEEEEEEvNS4_8identityENS4_18SM100_TMA_2SM_LOADES1B_vS1C_EENS_8epilogue10collective18CollectiveEpilogueINS1F_23Sm100TmaWarpSpecializedILi3ELi2ELi16ELb1ELb0EEEJNS5_IJSG_SG_SH_EEENS5_IJNST_ISG_SC_EENST_INS5_IJSH_SB_EEENS5_IJSC_NSA_ILi32EEEEEEEEEEEfSJ_fSJ_NS1F_6fusion15FusionCallbacksIS1J_NS1R_17LinearCombinationIffffLNS_15FloatRoundStyleE2EEES1K_S1Q_JEEENS4_5SM1004TMEM4LOAD26SM100_TMEM_LOAD_32dp32b16xENS4_13SM90_TMA_LOADES1B_NS4_39AutoVectorizingCopyWithAssumedAlignmentILi128EEENS4_14SM90_TMA_STOREES1B_S23_S23_EEEvvEEEEvNT_6ParamsE --------------------------
	.section	.nv.shared._ZN7cutlass13device_kernelINS_4gemm6kernel13GemmUniversalIN4cute5tupleIJiiiiEEENS1_10collective13CollectiveMmaINS1_35MainloopSm100TmaUmmaWarpSpecializedILi33ELi2ELi4ENS5_IJNS4_1CILi2EEESB_NSA_ILi1EEEEEEEENS5_IJNSA_ILi128EEENSA_ILi64EEENSA_ILi16EEEEEEfNS5_IJlSC_lEEEfSJ_NS4_8TiledMMAINS4_8MMA_AtomIJNS4_23SM100_MMA_TF32_2x1SM_SSINS_10tfloat32_tESN_fLi128ELi64ELNS4_4UMMA5MajorE0ELSP_0ELNSO_7ScaleInE0ELSQ_0EEEEEENS4_6LayoutINS5_IJSC_SC_SC_EEENS5_IJNSA_ILi0EEESV_SV_EEEEENS5_IJNS4_10UnderscoreESY_SY_EEEEENS4_28SM100_TMA_2SM_LOAD_MULTICASTENS4_14ComposedLayoutINS4_7SwizzleILi2ELi4ELi3EEENS4_18smem_ptr_flag_bitsILi32EEENST_INS5_IJNSA_ILi8EEESH_EEENS5_IJSH_SC_EEEEEEEvNS4_8identityENS4_18SM100_TMA_2SM_LOADES1B_vS1C_EENS_8epilogue10collective18CollectiveEpilogueINS1F_23Sm100TmaWarpSpecializedILi3ELi2ELi16ELb1ELb0EEEJNS5_IJSG_SG_SH_EEENS5_IJNST_ISG_SC_EENST_INS5_IJSH_SB_EEENS5_IJSC_NSA_ILi32EEEEEEEEEEEfSJ_fSJ_NS1F_6fusion15FusionCallbacksIS1J_NS1R_17LinearCombinationIffffLNS_15FloatRoundStyleE2EEES1K_S1Q_JEEENS4_5SM1004TMEM4LOAD26SM100_TMEM_LOAD_32dp32b16xENS4_13SM90_TMA_LOADES1B_NS4_39AutoVectorizingCopyWithAssumedAlignmentILi128EEENS4_14SM90_TMA_STOREES1B_S23_S23_EEEvvEEEEvNT_6ParamsE,"aw",@nobits
	.sectionflags	@""
	.align	16
	.zero		1024


//--------------------- .nv.shared.reserved.0     --------------------------
	.section	.nv.shared.reserved.0,"aw",@nobits
	.weak		__nv_reservedSMEM_offset_0_alias
	.size		__nv_reservedSMEM_offset_0_alias, 0, 64
	.other		__nv_reservedSMEM_offset_0_alias,@"STO_CUDA_RESERVED_SHARED STV_DEFAULT"
__nv_reservedSMEM_offset_0_alias:
	.zero		0
.nv.shared.reserved.0:
	.zero		64
	.weak		__nv_reservedSMEM_tcgen05_partition
	.type		__nv_reservedSMEM_tcgen05_partition,@object
	.size		__nv_reservedSMEM_tcgen05_partition,(.L_0 - __nv_reservedSMEM_tcgen05_partition)
__nv_reservedSMEM_tcgen05_partition:
	.zero		32
.L_0:


//--------------------- .nv.global                --------------------------
	.section	.nv.global,"aw",@nobits
.nv.global:
	.type		_ZN39_INTERNAL_309b1449_4_k_cu_2201f4f7_27884cute1_E,@object
	.size		_ZN39_INTERNAL_309b1449_4_k_cu_2201f4f7_27884cute1_E,(_ZN39_INTERNAL_309b1449_4_k_cu_2201f4f7_27884cuda3std3__45__cpo6cbeginE - _ZN39_INTERNAL_309b1449_4_k_cu_2201f4f7_27884cute1_E)
_ZN39_INTERNAL_309b1449_4_k_cu_2201f4f7_27884cute1_E:
	.zero		1
	.type		_ZN39_INTERNAL_309b1449_4_k_cu_2201f4f7_27884cuda3std3__45__cpo6cbeginE,@object
	.size		_ZN39_INTERNAL_309b1449_4_k_cu_2201f4f7_27884cuda3std3__45__cpo6cbeginE,(_ZN39_INTERNAL_309b1449_4_k_cu_2201f4f7_27884cuda3std3__48in_placeE - _ZN39_INTERNAL_309b1449_4_k_cu_2201f4f7_27884cuda3std3__45__cpo6cbeginE)
_ZN39_INTERNAL_309b1449_4_k_cu_2201f4f7_27884cuda3std3__45__cpo6cbeginE:
	.zero		1
	.type		_ZN39_INTERNAL_309b1449_4_k_cu_2201f4f7_27884cuda3std3__48in_placeE,@object
	.size		_ZN39_INTERNAL_309b1449_4_k_cu_2201f4f7_27884cuda3std3__48in_placeE,(_ZN39_INTERNAL_309b1449_4_k_cu_2201f4f7_27884cuda3std6ranges3__45__cpo9iter_moveE - _ZN39_INTERNAL_309b1449_4_k_cu_2201f4f7_27884cuda3std3__48in_placeE)
_ZN39_INTERNAL_309b1449_4_k_cu_2201f4f7_27884cuda3std3__48in_placeE:
	.zero		1
	.type		_ZN39_INTERNAL_309b1449_4_k_cu_2201f4f7_27884cuda3std6ranges3__45__cpo9iter_moveE,@object
	.size		_ZN39_INTERNAL_309b1449_4_k_cu_2201f4f7_27884cuda3std6ranges3__45__cpo9iter_moveE,(_ZN39_INTERNAL_309b1449_4_k_cu_2201f4f7_27884cuda3std3__45__cpo5beginE - _ZN39_INTERNAL_309b1449_4_k_cu_2201f4f7_27884cuda3std6ranges3__45__cpo9iter_moveE)
_ZN39_INTERNAL_309b1449_4_k_cu_2201f4f7_27884cuda3std6ranges3__45__cpo9iter_moveE:
	.zero		1
	.type		_ZN39_INTERNAL_309b1449_4_k_cu_2201f4f7_27884cuda3std3__45__cpo5beginE,@object
	.size		_ZN39_INTERNAL_309b1449_4_k_cu_2201f4f7_27884cuda3std3__45__cpo5beginE,(_ZN39_INTERNAL_309b1449_4_k_cu_2201f4f7_27884cuda3std3__441_GLOBAL__N__309b1449_4_k_cu_2201f4f7_27886ignoreE - _ZN39_INTERNAL_309b1449_4_k_cu_2201f4f7_27884cuda3std3__45__cpo5beginE)
_ZN39_INTERNAL_309b1449_4_k_cu_2201f4f7_27884cuda3std3__45__cpo5beginE:
	.zero		1
	.type		_ZN39_INTERNAL_309b1449_4_k_cu_2201f4f7_27884cuda3std3__441_GLOBAL__N__309b1449_4_k_cu_2201f4f7_27886ignoreE,@object
	.size		_ZN39_INTERNAL_309b1449_4_k_cu_2201f4f7_27884cuda3std3__441_GLOBAL__N__309b1449_4_k_cu_2201f4f7_27886ignoreE,(_ZN39_INTERNAL_309b1449_4_k_cu_2201f4f7_27884cute7productE - _ZN39_INTERNAL_309b1449_4_k_cu_2201f4f7_27884cuda3std3__441_GLOBAL__N__309b1449_4_k_cu_2201f4f7_27886ignoreE)
_ZN39_INTERNAL_309b1449_4_k_cu_2201f4f7_27884cuda3std3__441_GLOBAL__N__309b1449_4_k_cu_2201f4f7_27886ignoreE:
	.zero		1
	.type		_ZN39_INTERNAL_309b1449_4_k_cu_2201f4f7_27884cute7productE,@object
	.size		_ZN39_INTERNAL_309b1449_4_k_cu_2201f4f7_27884cute7productE,(_ZN39_INTERNAL_309b1449_4_k_cu_2201f4f7_27884cuda3std3__45__cpo3endE - _ZN39_INTERNAL_309b1449_4_k_cu_2201f4f7_27884cute7productE)
_ZN39_INTERNAL_309b1449_4_k_cu_2201f4f7_27884cute7productE:
	.zero		1
	.type		_ZN39_INTERNAL_309b1449_4_k_cu_2201f4f7_27884cuda3std3__45__cpo3endE,@object
	.size		_ZN39_INTERNAL_309b1449_4_k_cu_2201f4f7_27884cuda3std3__45__cpo3endE,(_ZN39_INTERNAL_309b1449_4_k_cu_2201f4f7_27884cuda3std3__419piecewise_constructE - _ZN39_INTERNAL_309b1449_4_k_cu_2201f4f7_27884cuda3std3__45__cpo3endE)
_ZN39_INTERNAL_309b1449_4_k_cu_2201f4f7_27884cuda3std3__45__cpo3endE:
	.zero		1
	.type		_ZN39_INTERNAL_309b1449_4_k_cu_2201f4f7_27884cuda3std3__419piecewise_constructE,@object
	.size		_ZN39_INTERNAL_309b1449_4_k_cu_2201f4f7_27884cuda3std3__419piecewise_constructE,(_ZN39_INTERNAL_309b1449_4_k_cu_2201f4f7_27884cuda3std3__45__cpo4cendE - _ZN39_INTERNAL_309b1449_4_k_cu_2201f4f7_27884cuda3std3__419piecewise_constructE)
_ZN39_INTERNAL_309b1449_4_k_cu_2201f4f7_27884cuda3std3__419piecewise_constructE:
	.zero		1
	.type		_ZN39_INTERNAL_309b1449_4_k_cu_2201f4f7_27884cuda3std3__45__cpo4cendE,@object
	.size		_ZN39_INTERNAL_309b1449_4_k_cu_2201f4f7_27884cuda3std3__45__cpo4cendE,(_ZN39_INTERNAL_309b1449_4_k_cu_2201f4f7_27884cuda3std6ranges3__45__cpo4swapE - _ZN39_INTERNAL_309b1449_4_k_cu_2201f4f7_27884cuda3std3__45__cpo4cendE)
_ZN39_INTERNAL_309b1449_4_k_cu_2201f4f7_27884cuda3std3__45__cpo4cendE:
	.zero		1
	.type		_ZN39_INTERNAL_309b1449_4_k_cu_2201f4f7_27884cuda3std6ranges3__45__cpo4swapE,@object
	.size		_ZN39_INTERNAL_309b1449_4_k_cu_2201f4f7_27884cuda3std6ranges3__45__cpo4swapE,(.L_10 - _ZN39_INTERNAL_309b1449_4_k_cu_2201f4f7_27884cuda3std6ranges3__45__cpo4swapE)
_ZN39_INTERNAL_309b1449_4_k_cu_2201f4f7_27884cuda3std6ranges3__45__cpo4swapE:
	.zero		1
.L_10:


//--------------------- .nv.constant0._ZN7cutlass13device_kernelINS_4gemm6kernel13GemmUniversalIN4cute5tupleIJiiiiEEENS1_10collective13CollectiveMmaINS1_35MainloopSm100TmaUmmaWarpSpecializedILi33ELi2ELi4ENS5_IJNS4_1CILi2EEESB_NSA_ILi1EEEEEEEENS5_IJNSA_ILi128EEENSA_ILi64EEENSA_ILi16EEEEEEfNS5_IJlSC_lEEEfSJ_NS4_8TiledMMAINS4_8MMA_AtomIJNS4_23SM100_MMA_TF32_2x1SM_SSINS_10tfloat32_tESN_fLi128ELi64ELNS4_4UMMA5MajorE0ELSP_0ELNSO_7ScaleInE0ELSQ_0EEEEEENS4_6LayoutINS5_IJSC_SC_SC_EEENS5_IJNSA_ILi0EEESV_SV_EEEEENS5_IJNS4_10UnderscoreESY_SY_EEEEENS4_28SM100_TMA_2SM_LOAD_MULTICASTENS4_14ComposedLayoutINS4_7SwizzleILi2ELi4ELi3EEENS4_18smem_ptr_flag_bitsILi32EEENST_INS5_IJNSA_ILi8EEESH_EEENS5_IJSH_SC_EEEEEEEvNS4_8identityENS4_18SM100_TMA_2SM_LOADES1B_vS1C_EENS_8epilogue10collective18CollectiveEpilogueINS1F_23Sm100TmaWarpSpecializedILi3ELi2ELi16ELb1ELb0EEEJNS5_IJSG_SG_SH_EEENS5_IJNST_ISG_SC_EENST_INS5_IJSH_SB_EEENS5_IJSC_NSA_ILi32EEEEEEEEEEEfSJ_fSJ_NS1F_6fusion15FusionCallbacksIS1J_NS1R_17LinearCombinationIffffLNS_15FloatRoundStyleE2EEES1K_S1Q_JEEENS4_5SM1004TMEM4LOAD26SM100_TMEM_LOAD_32dp32b16xENS4_13SM90_TMA_LOADES1B_NS4_39AutoVectorizingCopyWithAssumedAlignmentILi128EEENS4_14SM90_TMA_STOREES1B_S23_S23_EEEvvEEEEvNT_6ParamsE --------------------------
	.section	.nv.constant0._ZN7cutlass13device_kernelINS_4gemm6kernel13GemmUniversalIN4cute5tupleIJiiiiEEENS1_10collective13CollectiveMmaINS1_35MainloopSm100TmaUmmaWarpSpecializedILi33ELi2ELi4ENS5_IJNS4_1CILi2EEESB_NSA_ILi1EEEEEEEENS5_IJNSA_ILi128EEENSA_ILi64EEENSA_ILi16EEEEEEfNS5_IJlSC_lEEEfSJ_NS4_8TiledMMAINS4_8MMA_AtomIJNS4_23SM100_MMA_TF32_2x1SM_SSINS_10tfloat32_tESN_fLi128ELi64ELNS4_4UMMA5MajorE0ELSP_0ELNSO_7ScaleInE0ELSQ_0EEEEEENS4_6LayoutINS5_IJSC_SC_SC_EEENS5_IJNSA_ILi0EEESV_SV_EEEEENS5_IJNS4_10UnderscoreESY_SY_EEEEENS4_28SM100_TMA_2SM_LOAD_MULTICASTENS4_14ComposedLayoutINS4_7SwizzleILi2ELi4ELi3EEENS4_18smem_ptr_flag_bitsILi32EEENST_INS5_IJNSA_ILi8EEESH_EEENS5_IJSH_SC_EEEEEEEvNS4_8identityENS4_18SM100_TMA_2SM_LOADES1B_vS1C_EENS_8epilogue10collective18CollectiveEpilogueINS1F_23Sm100TmaWarpSpecializedILi3ELi2ELi16ELb1ELb0EEEJNS5_IJSG_SG_SH_EEENS5_IJNST_ISG_SC_EENST_INS5_IJSH_SB_EEENS5_IJSC_NSA_ILi32EEEEEEEEEEEfSJ_fSJ_NS1F_6fusion15FusionCallbacksIS1J_NS1R_17LinearCombinationIffffLNS_15FloatRoundStyleE2EEES1K_S1Q_JEEENS4_5SM1004TMEM4LOAD26SM100_TMEM_LOAD_32dp32b16xENS4_13SM90_TMA_LOADES1B_NS4_39AutoVectorizingCopyWithAssumedAlignmentILi128EEENS4_14SM90_TMA_STOREES1B_S23_S23_EEEvvEEEEvNT_6ParamsE,"a",@progbits
	.sectionflags	@""
	.align	4
.nv.constant0._ZN7cutlass13device_kernelINS_4gemm6kernel13GemmUniversalIN4cute5tupleIJiiiiEEENS1_10collective13CollectiveMmaINS1_35MainloopSm100TmaUmmaWarpSpecializedILi33ELi2ELi4ENS5_IJNS4_1CILi2EEESB_NSA_ILi1EEEEEEEENS5_IJNSA_ILi128EEENSA_ILi64EEENSA_ILi16EEEEEEfNS5_IJlSC_lEEEfSJ_NS4_8TiledMMAINS4_8MMA_AtomIJNS4_23SM100_MMA_TF32_2x1SM_SSINS_10tfloat32_tESN_fLi128ELi64ELNS4_4UMMA5MajorE0ELSP_0ELNSO_7ScaleInE0ELSQ_0EEEEEENS4_6LayoutINS5_IJSC_SC_SC_EEENS5_IJNSA_ILi0EEESV_SV_EEEEENS5_IJNS4_10UnderscoreESY_SY_EEEEENS4_28SM100_TMA_2SM_LOAD_MULTICASTENS4_14ComposedLayoutINS4_7SwizzleILi2ELi4ELi3EEENS4_18smem_ptr_flag_bitsILi32EEENST_INS5_IJNSA_ILi8EEESH_EEENS5_IJSH_SC_EEEEEEEvNS4_8identityENS4_18SM100_TMA_2SM_LOADES1B_vS1C_EENS_8epilogue10collective18CollectiveEpilogueINS1F_23Sm100TmaWarpSpecializedILi3ELi2ELi16ELb1ELb0EEEJNS5_IJSG_SG_SH_EEENS5_IJNST_ISG_SC_EENST_INS5_IJSH_SB_EEENS5_IJSC_NSA_ILi32EEEEEEEEEEEfSJ_fSJ_NS1F_6fusion15FusionCallbacksIS1J_NS1R_17LinearCombinationIffffLNS_15FloatRoundStyleE2EEES1K_S1Q_JEEENS4_5SM1004TMEM4LOAD26SM100_TMEM_LOAD_32dp32b16xENS4_13SM90_TMA_LOADES1B_NS4_39AutoVectorizingCopyWithAssumedAlignmentILi128EEENS4_14SM90_TMA_STOREES1B_S23_S23_EEEvvEEEEvNT_6ParamsE:
	.zero		2944


//--------------------- SYMBOLS --------------------------

	.type		.nv.reservedSmem.offset0,@object
	.size		.nv.reservedSmem.offset0,0x4
	.type		.nv.reservedSmem.cap,@object
	.size		.nv.reservedSmem.cap,0x4
	.type		__assertfail,@function
